	.target	sm_80

	.elftype	@"ET_EXEC"


//--------------------- .note.nv.tkinfo           --------------------------
	.section	.note.nv.tkinfo,"",@"SHT_NOTE"
	.sectionflags	@"SHF_NOTE_NV_TKINFO"
	.tkinfo
        /*0018*/ 	.word	0x00000002
        /*0030*/ 	.string	""
        /*0030*/ 	.string	"ptxas"
        /*0030*/ 	.string	"Cuda compilation tools, release 13.0, V13.0.88"
        /*0030*/ 	.string	"Build cuda_13.0.r13.0/compiler.36424714_0"
        /*0030*/ 	.string	"-v  -suppress-debug-info  -lineinfo  -arch sm_80 "



//--------------------- .note.nv.cuinfo           --------------------------
	.section	.note.nv.cuinfo,"",@"SHT_NOTE"
	.sectionflags	@"SHF_NOTE_NV_CUINFO"
        /*0018*/ 	.short	0x0002
        /*001a*/ 	.short	0x0050
        /*001c*/ 	.short	0x0082
	.zero		2


//--------------------- .nv.info                  --------------------------
	.section	.nv.info,"",@"SHT_CUDA_INFO"
	.align	4


	//----- nvinfo : EIATTR_REGCOUNT
	.align		4
        /*0000*/ 	.byte	0x04, 0x2f
        /*0002*/ 	.short	(.L_1 - .L_0)
	.align		4
.L_0:
        /*0004*/ 	.word	index@(matmul_kernel)
        /*0008*/ 	.word	0x000000ff


	//----- nvinfo : EIATTR_FRAME_SIZE
	.align		4
.L_1:
        /*000c*/ 	.byte	0x04, 0x11
        /*000e*/ 	.short	(.L_3 - .L_2)
	.align		4
.L_2:
        /*0010*/ 	.word	index@(matmul_kernel)
        /*0014*/ 	.word	0x00000000


	//----- nvinfo : EIATTR_MIN_STACK_SIZE
	.align		4
.L_3:
        /*0018*/ 	.byte	0x04, 0x12
        /*001a*/ 	.short	(.L_5 - .L_4)
	.align		4
.L_4:
        /*001c*/ 	.word	index@(matmul_kernel)
        /*0020*/ 	.word	0x00000000
.L_5:


//--------------------- .nv.info.matmul_kernel    --------------------------
	.section	.nv.info.matmul_kernel,"",@"SHT_CUDA_INFO"
	.sectionflags	@""
	.align	4


	//----- nvinfo : EIATTR_CUDA_API_VERSION
	.align		4
        /*0000*/ 	.byte	0x04, 0x37
        /*0002*/ 	.short	(.L_7 - .L_6)
.L_6:
        /*0004*/ 	.word	0x00000082


	//----- nvinfo : EIATTR_SW2861232_WAR
	.align		4
.L_7:
        /*0008*/ 	.byte	0x01, 0x35
	.zero		2


	//----- nvinfo : EIATTR_PARAM_CBANK
	.align		4
        /*000c*/ 	.byte	0x04, 0x0a
        /*000e*/ 	.short	(.L_9 - .L_8)
	.align		4
.L_8:
        /*0010*/ 	.word	index@(.nv.constant0.matmul_kernel)
        /*0014*/ 	.short	0x0160
        /*0016*/ 	.short	0x0050


	//----- nvinfo : EIATTR_CBANK_PARAM_SIZE
	.align		4
.L_9:
        /*0018*/ 	.byte	0x03, 0x19
        /*001a*/ 	.short	0x0050


	//----- nvinfo : EIATTR_KPARAM_INFO
	.align		4
        /*001c*/ 	.byte	0x04, 0x17
        /*001e*/ 	.short	(.L_11 - .L_10)
.L_10:
        /*0020*/ 	.word	0x00000000
        /*0024*/ 	.short	0x000d
        /*0026*/ 	.short	0x0048
        /*0028*/ 	.byte	0x00, 0xf4, 0x21, 0x00


	//----- nvinfo : EIATTR_KPARAM_INFO
	.align		4
.L_11:
        /*002c*/ 	.byte	0x04, 0x17
        /*002e*/ 	.short	(.L_13 - .L_12)
.L_12:
        /*0030*/ 	.word	0x00000000
        /*0034*/ 	.short	0x000c
        /*0036*/ 	.short	0x0040
        /*0038*/ 	.byte	0x00, 0xf4, 0x21, 0x00


	//----- nvinfo : EIATTR_KPARAM_INFO
	.align		4
.L_13:
        /*003c*/ 	.byte	0x04, 0x17
        /*003e*/ 	.short	(.L_15 - .L_14)
.L_14:
        /*0040*/ 	.word	0x00000000
        /*0044*/ 	.short	0x000b
        /*0046*/ 	.short	0x0038
        /*0048*/ 	.byte	0x00, 0xf0, 0x11, 0x00


	//----- nvinfo : EIATTR_KPARAM_INFO
	.align		4
.L_15:
        /*004c*/ 	.byte	0x04, 0x17
        /*004e*/ 	.short	(.L_17 - .L_16)
.L_16:
        /*0050*/ 	.word	0x00000000
        /*0054*/ 	.short	0x000a
        /*0056*/ 	.short	0x0034
        /*0058*/ 	.byte	0x00, 0xf0, 0x11, 0x00


	//----- nvinfo : EIATTR_KPARAM_INFO
	.align		4
.L_17:
        /*005c*/ 	.byte	0x04, 0x17
        /*005e*/ 	.short	(.L_19 - .L_18)
.L_18:
        /*0060*/ 	.word	0x00000000
        /*0064*/ 	.short	0x0009
        /*0066*/ 	.short	0x0030
        /*0068*/ 	.byte	0x00, 0xf0, 0x11, 0x00


	//----- nvinfo : EIATTR_KPARAM_INFO
	.align		4
.L_19:
        /*006c*/ 	.byte	0x04, 0x17
        /*006e*/ 	.short	(.L_21 - .L_20)
.L_20:
        /*0070*/ 	.word	0x00000000
        /*0074*/ 	.short	0x0008
        /*0076*/ 	.short	0x002c
        /*0078*/ 	.byte	0x00, 0xf0, 0x11, 0x00


	//----- nvinfo : EIATTR_KPARAM_INFO
	.align		4
.L_21:
        /*007c*/ 	.byte	0x04, 0x17
        /*007e*/ 	.short	(.L_23 - .L_22)
.L_22:
        /*0080*/ 	.word	0x00000000
        /*0084*/ 	.short	0x0007
        /*0086*/ 	.short	0x0028
        /*0088*/ 	.byte	0x00, 0xf0, 0x11, 0x00


	//----- nvinfo : EIATTR_KPARAM_INFO
	.align		4
.L_23:
        /*008c*/ 	.byte	0x04, 0x17
        /*008e*/ 	.short	(.L_25 - .L_24)
.L_24:
        /*0090*/ 	.word	0x00000000
        /*0094*/ 	.short	0x0006
        /*0096*/ 	.short	0x0024
        /*0098*/ 	.byte	0x00, 0xf0, 0x11, 0x00


	//----- nvinfo : EIATTR_KPARAM_INFO
	.align		4
.L_25:
        /*009c*/ 	.byte	0x04, 0x17
        /*009e*/ 	.short	(.L_27 - .L_26)
.L_26:
        /*00a0*/ 	.word	0x00000000
        /*00a4*/ 	.short	0x0005
        /*00a6*/ 	.short	0x0020
        /*00a8*/ 	.byte	0x00, 0xf0, 0x11, 0x00


	//----- nvinfo : EIATTR_KPARAM_INFO
	.align		4
.L_27:
        /*00ac*/ 	.byte	0x04, 0x17
        /*00ae*/ 	.short	(.L_29 - .L_28)
.L_28:
        /*00b0*/ 	.word	0x00000000
        /*00b4*/ 	.short	0x0004
        /*00b6*/ 	.short	0x001c
        /*00b8*/ 	.byte	0x00, 0xf0, 0x11, 0x00


	//----- nvinfo : EIATTR_KPARAM_INFO
	.align		4
.L_29:
        /*00bc*/ 	.byte	0x04, 0x17
        /*00be*/ 	.short	(.L_31 - .L_30)
.L_30:
        /*00c0*/ 	.word	0x00000000
        /*00c4*/ 	.short	0x0003
        /*00c6*/ 	.short	0x0018
        /*00c8*/ 	.byte	0x00, 0xf0, 0x11, 0x00


	//----- nvinfo : EIATTR_KPARAM_INFO
	.align		4
.L_31:
        /*00cc*/ 	.byte	0x04, 0x17
        /*00ce*/ 	.short	(.L_33 - .L_32)
.L_32:
        /*00d0*/ 	.word	0x00000000
        /*00d4*/ 	.short	0x0002
        /*00d6*/ 	.short	0x0010
        /*00d8*/ 	.byte	0x00, 0xf4, 0x21, 0x00


	//----- nvinfo : EIATTR_KPARAM_INFO
	.align		4
.L_33:
        /*00dc*/ 	.byte	0x04, 0x17
        /*00de*/ 	.short	(.L_35 - .L_34)
.L_34:
        /*00e0*/ 	.word	0x00000000
        /*00e4*/ 	.short	0x0001
        /*00e6*/ 	.short	0x0008
        /*00e8*/ 	.byte	0x00, 0xf4, 0x21, 0x00


	//----- nvinfo : EIATTR_KPARAM_INFO
	.align		4
.L_35:
        /*00ec*/ 	.byte	0x04, 0x17
        /*00ee*/ 	.short	(.L_37 - .L_36)
.L_36:
        /*00f0*/ 	.word	0x00000000
        /*00f4*/ 	.short	0x0000
        /*00f6*/ 	.short	0x0000
        /*00f8*/ 	.byte	0x00, 0xf4, 0x21, 0x00


	//----- nvinfo : EIATTR_MAXREG_COUNT
	.align		4
.L_37:
        /*00fc*/ 	.byte	0x03, 0x1b
        /*00fe*/ 	.short	0x00ff


	//----- nvinfo : EIATTR_NUM_BARRIERS
	.align		4
        /*0100*/ 	.byte	0x02, 0x4c
        /*0102*/ 	.byte	0x01
	.zero		1


	//----- nvinfo : EIATTR_MERCURY_ISA_VERSION
	.align		4
        /*0104*/ 	.byte	0x03, 0x5f
        /*0106*/ 	.short	0x0000


	//----- nvinfo : EIATTR_EXIT_INSTR_OFFSETS
	.align		4
        /*0108*/ 	.byte	0x04, 0x1c
        /*010a*/ 	.short	(.L_39 - .L_38)


	//   ....[0]....
.L_38:
        /*010c*/ 	.word	0x00007590


	//   ....[1]....
        /*0110*/ 	.word	0x000075c0


	//----- nvinfo : EIATTR_REQNTID
	.align		4
.L_39:
        /*0114*/ 	.byte	0x04, 0x10
        /*0116*/ 	.short	(.L_41 - .L_40)
.L_40:
        /*0118*/ 	.word	0x00000100
        /*011c*/ 	.word	0x00000001
        /*0120*/ 	.word	0x00000001
.L_41:


//--------------------- .nv.callgraph             --------------------------
	.section	.nv.callgraph,"",@"SHT_CUDA_CALLGRAPH"
	.align	4
	.sectionentsize	8
	.align		4
        /*0000*/ 	.word	0x00000000
	.align		4
        /*0004*/ 	.word	0xffffffff
	.align		4
        /*0008*/ 	.word	0x00000000
	.align		4
        /*000c*/ 	.word	0xfffffffe
	.align		4
        /*0010*/ 	.word	0x00000000
	.align		4
        /*0014*/ 	.word	0xfffffffd
	.align		4
        /*0018*/ 	.word	0x00000000
	.align		4
        /*001c*/ 	.word	0xfffffffc


//--------------------- .nv.rel.action            --------------------------
	.section	.nv.rel.action,"",@"SHT_CUDA_RELOCINFO"
	.align	8
	.sectionentsize	8
        /*0000*/ 	.byte	0x73, 0x00, 0x00, 0x00, 0x00, 0x00, 0x00, 0x00, 0x00, 0x00, 0x00, 0x11, 0x25, 0x00, 0x05, 0x36


//--------------------- .nv.constant0.matmul_kernel --------------------------
	.section	.nv.constant0.matmul_kernel,"a",@progbits
	.sectionflags	@""
	.align	4
.nv.constant0.matmul_kernel:
	.zero		432


//--------------------- .text.matmul_kernel       --------------------------
	.section	.text.matmul_kernel,"ax",@progbits
	.sectioninfo	@"SHI_REGISTERS=255"
	.align	128
        .global         matmul_kernel
        .type           matmul_kernel,@function
        .size           matmul_kernel,(.L_x_4 - matmul_kernel)
        .other          matmul_kernel,@"STO_CUDA_ENTRY STV_DEFAULT"
matmul_kernel:
.text.matmul_kernel:
[----:B------:R-:W-:Y:S02]  /*0000*/  IMAD.MOV.U32 R1, RZ, RZ, c[0x0][0x28] ;  /* 0x00000a00ff017624 */ /* 0x000fe400078e00ff */
[----:B------:R-:W-:Y:S01]  /*0010*/  IMAD.MOV.U32 R0, RZ, RZ, c[0x0][0x17c] ;  /* 0x00005f00ff007624 */ /* 0x000fe200078e00ff */
[----:B------:R-:W0:Y:S01]  /*0020*/  S2R R5, SR_CTAID.X ;  /* 0x0000000000057919 */ /* 0x000e220000002500 */
[----:B------:R-:W-:Y:S01]  /*0030*/  IMAD.MOV.U32 R217, RZ, RZ, c[0x0][0x180] ;  /* 0x00006000ffd97624 */ /* 0x000fe200078e00ff */
[----:B------:R-:W-:Y:S01]  /*0040*/  ULDC.64 UR4, c[0x0][0x118] ;  /* 0x0000460000047ab9 */ /* 0x000fe20000000a00 */
[----:B------:R-:W-:Y:S01]  /*0050*/  CS2R R140, SRZ ;  /* 0x00000000008c7805 */ /* 0x000fe2000001ff00 */
[----:B------:R-:W-:Y:S01]  /*0060*/  IADD3 R0, R0, 0x7f, RZ ;  /* 0x0000007f00007810 */ /* 0x000fe20007ffe0ff */
[----:B------:R-:W1:Y:S01]  /*0070*/  S2R R35, SR_TID.X ;  /* 0x0000000000237919 */ /* 0x000e620000002100 */
[----:B------:R-:W-:Y:S01]  /*0080*/  IADD3 R217, R217, 0x1f, RZ ;  /* 0x0000001fd9d97810 */ /* 0x000fe20007ffe0ff */
[----:B------:R-:W-:Y:S01]  /*0090*/  CS2R R142, SRZ ;  /* 0x00000000008e7805 */ /* 0x000fe2000001ff00 */
[----:B------:R-:W-:Y:S01]  /*00a0*/  SHF.R.S32.HI R3, RZ, 0x1f, R0 ;  /* 0x0000001fff037819 */ /* 0x000fe20000011400 */
[----:B------:R-:W-:Y:S01]  /*00b0*/  CS2R R148, SRZ ;  /* 0x0000000000947805 */ /* 0x000fe2000001ff00 */
[----:B------:R-:W-:Y:S01]  /*00c0*/  CS2R R150, SRZ ;  /* 0x0000000000967805 */ /* 0x000fe2000001ff00 */
[----:B------:R-:W-:Y:S01]  /*00d0*/  CS2R R12, SRZ ;  /* 0x00000000000c7805 */ /* 0x000fe2000001ff00 */
[----:B------:R-:W-:Y:S01]  /*00e0*/  LEA.HI R3, R3, R0, RZ, 0x7 ;  /* 0x0000000003037211 */ /* 0x000fe200078f38ff */
[----:B------:R-:W-:Y:S01]  /*00f0*/  CS2R R14, SRZ ;  /* 0x00000000000e7805 */ /* 0x000fe2000001ff00 */
[----:B------:R-:W-:Y:S01]  /*0100*/  CS2R R80, SRZ ;  /* 0x0000000000507805 */ /* 0x000fe2000001ff00 */
[----:B------:R-:W-:Y:S01]  /*0110*/  CS2R R82, SRZ ;  /* 0x0000000000527805 */ /* 0x000fe2000001ff00 */
[----:B------:R-:W-:Y:S01]  /*0120*/  SHF.R.S32.HI R3, RZ, 0x7, R3 ;  /* 0x00000007ff037819 */ /* 0x000fe20000011403 */
[----:B------:R-:W-:Y:S01]  /*0130*/  CS2R R16, SRZ ;  /* 0x0000000000107805 */ /* 0x000fe2000001ff00 */
[----:B------:R-:W-:Y:S01]  /*0140*/  CS2R R18, SRZ ;  /* 0x0000000000127805 */ /* 0x000fe2000001ff00 */
[----:B------:R-:W-:Y:S01]  /*0150*/  CS2R R84, SRZ ;  /* 0x0000000000547805 */ /* 0x000fe2000001ff00 */
[----:B------:R-:W-:Y:S01]  /*0160*/  CS2R R86, SRZ ;  /* 0x0000000000567805 */ /* 0x000fe2000001ff00 */
[----:B------:R-:W-:Y:S01]  /*0170*/  IMAD.SHL.U32 R4, R3, 0x8, RZ ;  /* 0x0000000803047824 */ /* 0x000fe200078e00ff */
[----:B------:R-:W-:Y:S01]  /*0180*/  CS2R R20, SRZ ;  /* 0x0000000000147805 */ /* 0x000fe2000001ff00 */
[----:B------:R-:W-:Y:S01]  /*0190*/  CS2R R22, SRZ ;  /* 0x0000000000167805 */ /* 0x000fe2000001ff00 */
[----:B0-----:R-:W-:Y:S01]  /*01a0*/  IABS R8, R5 ;  /* 0x0000000500087213 */ /* 0x001fe20000000000 */
[----:B------:R-:W-:Y:S01]  /*01b0*/  CS2R R44, SRZ ;  /* 0x00000000002c7805 */ /* 0x000fe2000001ff00 */
[-C--:B------:R-:W-:Y:S01]  /*01c0*/  IABS R7, R4.reuse ;  /* 0x0000000400077213 */ /* 0x080fe20000000000 */
[----:B------:R-:W-:Y:S01]  /*01d0*/  CS2R R46, SRZ ;  /* 0x00000000002e7805 */ /* 0x000fe2000001ff00 */
[----:B------:R-:W-:Y:S01]  /*01e0*/  IABS R10, R4 ;  /* 0x00000004000a7213 */ /* 0x000fe20000000000 */
[----:B------:R-:W-:Y:S01]  /*01f0*/  CS2R R88, SRZ ;  /* 0x0000000000587805 */ /* 0x000fe2000001ff00 */
[----:B------:R-:W0:Y:S01]  /*0200*/  I2F.RP R0, R7 ;  /* 0x0000000700007306 */ /* 0x000e220000209400 */
[----:B-1----:R-:W-:Y:S01]  /*0210*/  LOP3.LUT R36, R35, 0xff, RZ, 0xc0, !PT ;  /* 0x000000ff23247812 */ /* 0x002fe200078ec0ff */
[----:B------:R-:W-:Y:S01]  /*0220*/  CS2R R90, SRZ ;  /* 0x00000000005a7805 */ /* 0x000fe2000001ff00 */
        /* <DEDUP_REMOVED lines=12> */
[----:B0-----:R-:W0:Y:S02]  /*02f0*/  MUFU.RCP R0, R0 ;  /* 0x0000000000007308 */ /* 0x001e240000001000 */
[----:B0-----:R-:W-:Y:S01]  /*0300*/  IADD3 R2, R0, 0xffffffe, RZ ;  /* 0x0ffffffe00027810 */ /* 0x001fe20007ffe0ff */
[----:B------:R-:W-:-:S05]  /*0310*/  IMAD.MOV R0, RZ, RZ, -R10 ;  /* 0x000000ffff007224 */ /* 0x000fca00078e0a0a */
[----:B------:R0:W1:Y:S02]  /*0320*/  F2I.FTZ.U32.TRUNC.NTZ R3, R2 ;  /* 0x0000000200037305 */ /* 0x000064000021f000 */
[----:B0-----:R-:W-:Y:S02]  /*0330*/  IMAD.MOV.U32 R2, RZ, RZ, RZ ;  /* 0x000000ffff027224 */ /* 0x001fe400078e00ff */
[----:B-1----:R-:W-:-:S04]  /*0340*/  IMAD.MOV R6, RZ, RZ, -R3 ;  /* 0x000000ffff067224 */ /* 0x002fc800078e0a03 */
[----:B------:R-:W-:Y:S02]  /*0350*/  IMAD R9, R6, R7, RZ ;  /* 0x0000000706097224 */ /* 0x000fe400078e02ff */
[----:B------:R-:W-:Y:S02]  /*0360*/  IMAD.MOV.U32 R6, RZ, RZ, R8 ;  /* 0x000000ffff067224 */ /* 0x000fe400078e0008 */
[----:B------:R-:W-:-:S06]  /*0370*/  IMAD.HI.U32 R3, R3, R9, R2 ;  /* 0x0000000903037227 */ /* 0x000fcc00078e0002 */
[----:B------:R-:W-:-:S04]  /*0380*/  IMAD.HI.U32 R3, R3, R6, RZ ;  /* 0x0000000603037227 */ /* 0x000fc800078e00ff */
[----:B------:R-:W-:-:S05]  /*0390*/  IMAD R0, R3, R0, R6 ;  /* 0x0000000003007224 */ /* 0x000fca00078e0206 */
[----:B------:R-:W-:-:S13]  /*03a0*/  ISETP.GT.U32.AND P1, PT, R7, R0, PT ;  /* 0x000000000700720c */ /* 0x000fda0003f24070 */
[----:B------:R-:W-:Y:S01]  /*03b0*/  @!P1 IMAD.IADD R0, R0, 0x1, -R7 ;  /* 0x0000000100009824 */ /* 0x000fe200078e0a07 */
[----:B------:R-:W-:Y:S02]  /*03c0*/  @!P1 IADD3 R3, R3, 0x1, RZ ;  /* 0x0000000103039810 */ /* 0x000fe40007ffe0ff */
[----:B------:R-:W-:Y:S02]  /*03d0*/  ISETP.NE.AND P1, PT, R4, RZ, PT ;  /* 0x000000ff0400720c */ /* 0x000fe40003f25270 */
[----:B------:R-:W-:Y:S02]  /*03e0*/  ISETP.GE.U32.AND P0, PT, R0, R7, PT ;  /* 0x000000070000720c */ /* 0x000fe40003f06070 */
[----:B------:R-:W-:-:S04]  /*03f0*/  LOP3.LUT R0, R5, R4, RZ, 0x3c, !PT ;  /* 0x0000000405007212 */ /* 0x000fc800078e3cff */
[----:B------:R-:W-:Y:S01]  /*0400*/  ISETP.GE.AND P2, PT, R0, RZ, PT ;  /* 0x000000ff0000720c */ /* 0x000fe20003f46270 */
[----:B------:R-:W-:-:S05]  /*0410*/  IMAD.MOV.U32 R0, RZ, RZ, c[0x0][0x178] ;  /* 0x00005e00ff007624 */ /* 0x000fca00078e00ff */
[----:B------:R-:W-:Y:S02]  /*0420*/  IADD3 R0, R0, 0xff, RZ ;  /* 0x000000ff00007810 */ /* 0x000fe40007ffe0ff */
[----:B------:R-:W-:-:S05]  /*0430*/  @P0 IADD3 R3, R3, 0x1, RZ ;  /* 0x0000000103030810 */ /* 0x000fca0007ffe0ff */
[----:B------:R-:W-:Y:S01]  /*0440*/  IMAD.MOV.U32 R2, RZ, RZ, R3 ;  /* 0x000000ffff027224 */ /* 0x000fe200078e0003 */
[----:B------:R-:W-:-:S03]  /*0450*/  SHF.R.S32.HI R3, RZ, 0x1f, R0 ;  /* 0x0000001fff037819 */ /* 0x000fc60000011400 */
[----:B------:R-:W-:Y:S01]  /*0460*/  @!P2 IMAD.MOV R2, RZ, RZ, -R2 ;  /* 0x000000ffff02a224 */ /* 0x000fe200078e0a02 */
[----:B------:R-:W-:Y:S02]  /*0470*/  @!P1 LOP3.LUT R2, RZ, R4, RZ, 0x33, !PT ;  /* 0x00000004ff029212 */ /* 0x000fe400078e33ff */
[----:B------:R-:W-:-:S03]  /*0480*/  LEA.HI R3, R3, R0, RZ, 0x8 ;  /* 0x0000000003037211 */ /* 0x000fc600078f40ff */
[----:B------:R-:W-:Y:S02]  /*0490*/  IMAD.SHL.U32 R6, R2, 0x8, RZ ;  /* 0x0000000802067824 */ /* 0x000fe400078e00ff */
[----:B------:R-:W-:-:S03]  /*04a0*/  IMAD.MOV R2, RZ, RZ, -R2 ;  /* 0x000000ffff027224 */ /* 0x000fc600078e0a02 */
[----:B------:R-:W-:Y:S01]  /*04b0*/  LEA.HI.SX32 R3, R3, -R6, 0x18 ;  /* 0x8000000603037211 */ /* 0x000fe200078fc2ff */
[----:B------:R-:W-:-:S03]  /*04c0*/  IMAD R4, R4, R2, R5 ;  /* 0x0000000204047224 */ /* 0x000fc600078e0205 */
[----:B------:R-:W-:Y:S02]  /*04d0*/  IMNMX R11, R3, 0x8, PT ;  /* 0x00000008030b7817 */ /* 0x000fe40003800200 */
[----:B------:R-:W-:Y:S02]  /*04e0*/  IABS R9, R4 ;  /* 0x0000000400097213 */ /* 0x000fe40000000000 */
[----:B------:R-:W-:-:S04]  /*04f0*/  IABS R7, R11 ;  /* 0x0000000b00077213 */ /* 0x000fc80000000000 */
[----:B------:R-:W0:Y:S08]  /*0500*/  I2F.RP R0, R7 ;  /* 0x0000000700007306 */ /* 0x000e300000209400 */
[----:B0-----:R-:W0:Y:S02]  /*0510*/  MUFU.RCP R0, R0 ;  /* 0x0000000000007308 */ /* 0x001e240000001000 */
[----:B0-----:R-:W-:-:S06]  /*0520*/  IADD3 R3, R0, 0xffffffe, RZ ;  /* 0x0ffffffe00037810 */ /* 0x001fcc0007ffe0ff */
[----:B------:R-:W0:Y:S02]  /*0530*/  F2I.FTZ.U32.TRUNC.NTZ R3, R3 ;  /* 0x0000000300037305 */ /* 0x000e24000021f000 */
[----:B0-----:R-:W-:-:S04]  /*0540*/  IMAD.MOV R8, RZ, RZ, -R3 ;  /* 0x000000ffff087224 */ /* 0x001fc800078e0a03 */
[----:B------:R-:W-:Y:S01]  /*0550*/  IMAD.MOV.U32 R2, RZ, RZ, R8 ;  /* 0x000000ffff027224 */ /* 0x000fe200078e0008 */
[----:B------:R-:W-:-:S03]  /*0560*/  IABS R8, R11 ;  /* 0x0000000b00087213 */ /* 0x000fc60000000000 */
[----:B------:R-:W-:Y:S02]  /*0570*/  IMAD R5, R2, R7, RZ ;  /* 0x0000000702057224 */ /* 0x000fe400078e02ff */
[----:B------:R-:W-:Y:S02]  /*0580*/  IMAD.MOV.U32 R2, RZ, RZ, RZ ;  /* 0x000000ffff027224 */ /* 0x000fe400078e00ff */
[----:B------:R-:W-:Y:S02]  /*0590*/  IMAD.MOV R0, RZ, RZ, -R8 ;  /* 0x000000ffff007224 */ /* 0x000fe400078e0a08 */
        /* <DEDUP_REMOVED lines=9> */
[----:B------:R-:W-:-:S07]  /*0630*/  ISETP.GE.AND P2, PT, R0, RZ, PT ;  /* 0x000000ff0000720c */ /* 0x000fce0003f46270 */
[----:B------:R-:W-:Y:S02]  /*0640*/  @P0 IADD3 R2, R2, 0x1, RZ ;  /* 0x0000000102020810 */ /* 0x000fe40007ffe0ff */
[----:B------:R-:W-:-:S04]  /*0650*/  ISETP.GE.AND P0, PT, R217, 0x20, PT ;  /* 0x00000020d900780c */ /* 0x000fc80003f06270 */
[----:B------:R-:W-:Y:S01]  /*0660*/  @!P2 IMAD.MOV R2, RZ, RZ, -R2 ;  /* 0x000000ffff02a224 */ /* 0x000fe200078e0a02 */
[----:B------:R-:W-:-:S05]  /*0670*/  @!P1 LOP3.LUT R2, RZ, R11, RZ, 0x33, !PT ;  /* 0x0000000bff029212 */ /* 0x000fca00078e33ff */
[----:B------:R-:W-:Y:S02]  /*0680*/  IMAD.MOV R0, RZ, RZ, -R2 ;  /* 0x000000ffff007224 */ /* 0x000fe400078e0a02 */
[----:B------:R-:W-:Y:S02]  /*0690*/  IMAD.SHL.U32 R3, R2, 0x80, RZ ;  /* 0x0000008002037824 */ /* 0x000fe400078e00ff */
[----:B------:R-:W-:Y:S02]  /*06a0*/  IMAD R0, R11, R0, R4 ;  /* 0x000000000b007224 */ /* 0x000fe400078e0204 */
[----:B------:R-:W-:Y:S02]  /*06b0*/  CS2R R4, SRZ ;  /* 0x0000000000047805 */ /* 0x000fe4000001ff00 */
[----:B------:R-:W-:Y:S02]  /*06c0*/  IMAD.IADD R0, R6, 0x1, R0 ;  /* 0x0000000106007824 */ /* 0x000fe400078e0200 */
[----:B------:R-:W-:-:S02]  /*06d0*/  CS2R R6, SRZ ;  /* 0x0000000000067805 */ /* 0x000fc4000001ff00 */
[----:B------:R-:W-:Y:S01]  /*06e0*/  IMAD R220, R0, 0x100, R36 ;  /* 0x0000010000dc7824 */ /* 0x000fe200078e0224 */
[----:B------:R-:W-:Y:S05]  /*06f0*/  @!P0 BRA `(.L_x_0) ;  /* 0x0000373000008947 */ /* 0x000fea0003800000 */
[----:B------:R-:W-:Y:S01]  /*0700*/  IABS R26, c[0x0][0x17c] ;  /* 0x00005f00001a7a13 */ /* 0x000fe20000000000 */
[----:B------:R-:W-:Y:S01]  /*0710*/  IMAD.SHL.U32 R216, R36, 0x2, RZ ;  /* 0x0000000224d87824 */ /* 0x000fe200078e00ff */
[----:B------:R-:W-:Y:S01]  /*0720*/  SHF.R.U32.HI R2, RZ, 0x5, R35 ;  /* 0x00000005ff027819 */ /* 0x000fe20000011623 */
[----:B------:R-:W-:Y:S01]  /*0730*/  IMAD.MOV.U32 R230, RZ, RZ, c[0x0][0x188] ;  /* 0x00006200ffe67624 */ /* 0x000fe200078e00ff */
[----:B------:R-:W0:Y:S01]  /*0740*/  I2F.RP R0, R26 ;  /* 0x0000001a00007306 */ /* 0x000e220000209400 */
[----:B------:R-:W-:Y:S01]  /*0750*/  IABS R29, c[0x0][0x178] ;  /* 0x00005e00001d7a13 */ /* 0x000fe20000000000 */
[----:B------:R-:W-:Y:S01]  /*0760*/  IMAD.MOV.U32 R219, RZ, RZ, c[0x0][0x18c] ;  /* 0x00006300ffdb7624 */ /* 0x000fe200078e00ff */
[----:B------:R-:W-:Y:S01]  /*0770*/  SGXT.U32 R2, R2, 0x3 ;  /* 0x000000030202781a */ /* 0x000fe20000000000 */
[C---:B------:R-:W-:Y:S01]  /*0780*/  IMAD.SHL.U32 R229, R230.reuse, 0x20, RZ ;  /* 0x00000020e6e57824 */ /* 0x040fe200078e00ff */
[----:B------:R-:W-:Y:S01]  /*0790*/  IABS R66, R220 ;  /* 0x000000dc00427213 */ /* 0x000fe20000000000 */
[C---:B------:R-:W-:Y:S01]  /*07a0*/  IMAD R252, R230.reuse, 0x18, RZ ;  /* 0x00000018e6fc7824 */ /* 0x040fe200078e02ff */
[----:B------:R-:W-:Y:S01]  /*07b0*/  LOP3.LUT R24, R3, R2, RZ, 0xfc, !PT ;  /* 0x0000000203187212 */ /* 0x000fe200078efcff */
[C---:B------:R-:W-:Y:S01]  /*07c0*/  IMAD R251, R230.reuse, 0x17, RZ ;  /* 0x00000017e6fb7824 */ /* 0x040fe200078e02ff */
[C---:B------:R-:W-:Y:S01]  /*07d0*/  LOP3.LUT R67, R35.reuse, 0xc0, RZ, 0xc0, !PT ;  /* 0x000000c023437812 */ /* 0x040fe200078ec0ff */
[----:B------:R-:W-:Y:S01]  /*07e0*/  IMAD R250, R230, 0x16, RZ ;  /* 0x00000016e6fa7824 */ /* 0x000fe200078e02ff */
[----:B------:R-:W-:Y:S01]  /*07f0*/  LOP3.LUT R6, R24, 0x70, RZ, 0xfc, !PT ;  /* 0x0000007018067812 */ /* 0x000fe200078efcff */
[----:B------:R-:W-:Y:S01]  /*0800*/  IMAD R249, R230, 0x15, RZ ;  /* 0x00000015e6f97824 */ /* 0x000fe200078e02ff */
[----:B------:R-:W-:Y:S01]  /*0810*/  LOP3.LUT R8, R24, 0x60, RZ, 0xfc, !PT ;  /* 0x0000006018087812 */ /* 0x000fe200078efcff */
[----:B------:R-:W-:Y:S01]  /*0820*/  IMAD R248, R230, 0x14, RZ ;  /* 0x00000014e6f87824 */ /* 0x000fe200078e02ff */
[----:B------:R-:W-:Y:S01]  /*0830*/  ISETP.GE.AND P2, PT, R6, RZ, PT ;  /* 0x000000ff0600720c */ /* 0x000fe20003f46270 */
[----:B0-----:R-:W0:Y:S01]  /*0840*/  MUFU.RCP R0, R0 ;  /* 0x0000000000007308 */ /* 0x001e220000001000 */
[----:B------:R-:W-:Y:S01]  /*0850*/  IABS R11, R8 ;  /* 0x00000008000b7213 */ /* 0x000fe20000000000 */
[----:B------:R-:W-:Y:S01]  /*0860*/  IMAD R247, R230, 0x13, RZ ;  /* 0x00000013e6f77824 */ /* 0x000fe200078e02ff */
[----:B------:R-:W-:Y:S01]  /*0870*/  ISETP.GE.AND P6, PT, R8, RZ, PT ;  /* 0x000000ff0800720c */ /* 0x000fe20003fc6270 */
[----:B------:R-:W-:Y:S01]  /*0880*/  IMAD R246, R230, 0x12, RZ ;  /* 0x00000012e6f67824 */ /* 0x000fe200078e02ff */
[----:B------:R-:W-:Y:S01]  /*0890*/  LOP3.LUT R8, R24, 0x40, RZ, 0xfc, !PT ;  /* 0x0000004018087812 */ /* 0x000fe200078efcff */
[----:B------:R-:W-:Y:S01]  /*08a0*/  IMAD R245, R230, 0x11, RZ ;  /* 0x00000011e6f57824 */ /* 0x000fe200078e02ff */
[----:B------:R-:W-:Y:S01]  /*08b0*/  LOP3.LUT R33, R24, 0x20, RZ, 0xfc, !PT ;  /* 0x0000002018217812 */ /* 0x000fe200078efcff */
[C---:B------:R-:W-:Y:S01]  /*08c0*/  IMAD.SHL.U32 R244, R230.reuse, 0x10, RZ ;  /* 0x00000010e6f47824 */ /* 0x040fe200078e00ff */
[----:B------:R-:W-:Y:S01]  /*08d0*/  IABS R15, R8 ;  /* 0x00000008000f7213 */ /* 0x000fe20000000000 */
[C---:B------:R-:W-:Y:S01]  /*08e0*/  IMAD R243, R230.reuse, 0xf, RZ ;  /* 0x0000000fe6f37824 */ /* 0x040fe200078e02ff */
[----:B------:R-:W-:Y:S01]  /*08f0*/  IABS R21, R33 ;  /* 0x0000002100157213 */ /* 0x000fe20000000000 */
[----:B------:R-:W-:Y:S01]  /*0900*/  IMAD R242, R230, 0xe, RZ ;  /* 0x0000000ee6f27824 */ /* 0x000fe200078e02ff */
[----:B------:R-:W-:Y:S01]  /*0910*/  LOP3.LUT R22, R24, 0x30, RZ, 0xfc, !PT ;  /* 0x0000003018167812 */ /* 0x000fe200078efcff */
[----:B------:R-:W-:Y:S01]  /*0920*/  IMAD R241, R230, 0xd, RZ ;  /* 0x0000000de6f17824 */ /* 0x000fe200078e02ff */
[----:B------:R-:W-:Y:S01]  /*0930*/  LOP3.LUT R32, R24, 0x28, RZ, 0xfc, !PT ;  /* 0x0000002818207812 */ /* 0x000fe200078efcff */
[----:B------:R-:W-:Y:S01]  /*0940*/  IMAD R240, R230, 0xc, RZ ;  /* 0x0000000ce6f07824 */ /* 0x000fe200078e02ff */
[----:B0-----:R-:W-:Y:S01]  /*0950*/  IADD3 R4, R0, 0xffffffe, RZ ;  /* 0x0ffffffe00047810 */ /* 0x001fe20007ffe0ff */
[C---:B------:R-:W-:Y:S01]  /*0960*/  IMAD R239, R230.reuse, 0xb, RZ ;  /* 0x0000000be6ef7824 */ /* 0x040fe200078e02ff */
[----:B------:R-:W-:Y:S01]  /*0970*/  IABS R0, R6 ;  /* 0x0000000600007213 */ /* 0x000fe20000000000 */
[C---:B------:R-:W-:Y:S01]  /*0980*/  IMAD R238, R230.reuse, 0xa, RZ ;  /* 0x0000000ae6ee7824 */ /* 0x040fe200078e02ff */
[----:B------:R0:W1:Y:S01]  /*0990*/  F2I.FTZ.U32.TRUNC.NTZ R5, R4 ;  /* 0x0000000400057305 */ /* 0x000062000021f000 */
[----:B------:R-:W-:Y:S01]  /*09a0*/  IABS R19, R32 ;  /* 0x0000002000137213 */ /* 0x000fe20000000000 */
[----:B------:R-:W-:Y:S01]  /*09b0*/  IMAD R237, R230, 0x9, RZ ;  /* 0x00000009e6ed7824 */ /* 0x000fe200078e02ff */
[----:B------:R-:W-:Y:S01]  /*09c0*/  LOP3.LUT R34, R24, 0x10, RZ, 0xfc, !PT ;  /* 0x0000001018227812 */ /* 0x000fe200078efcff */
[C---:B------:R-:W-:Y:S01]  /*09d0*/  IMAD.SHL.U32 R236, R230.reuse, 0x8, RZ ;  /* 0x00000008e6ec7824 */ /* 0x040fe200078e00ff */
[----:B------:R-:W-:Y:S01]  /*09e0*/  IABS R27, R24 ;  /* 0x00000018001b7213 */ /* 0x000fe20000000000 */
[C---:B------:R-:W-:Y:S01]  /*09f0*/  IMAD R235, R230.reuse, 0x7, RZ ;  /* 0x00000007e6eb7824 */ /* 0x040fe200078e02ff */
[----:B------:R-:W-:Y:S01]  /*0a00*/  IABS R23, R34 ;  /* 0x0000002200177213 */ /* 0x000fe20000000000 */
[C---:B------:R-:W-:Y:S01]  /*0a10*/  IMAD R234, R230.reuse, 0x6, RZ ;  /* 0x00000006e6ea7824 */ /* 0x040fe200078e02ff */
[----:B------:R-:W-:Y:S01]  /*0a20*/  LOP3.LUT R228, R35, 0x1f, RZ, 0xc0, !PT ;  /* 0x0000001f23e47812 */ /* 0x000fe200078ec0ff */
[----:B0-----:R-:W-:Y:S01]  /*0a30*/  IMAD.MOV.U32 R4, RZ, RZ, RZ ;  /* 0x000000ffff047224 */ /* 0x001fe200078e00ff */
[----:B------:R-:W-:Y:S01]  /*0a40*/  CS2R R144, SRZ ;  /* 0x0000000000907805 */ /* 0x000fe2000001ff00 */
[C---:B------:R-:W-:Y:S01]  /*0a50*/  IMAD R233, R230.reuse, 0x5, RZ ;  /* 0x00000005e6e97824 */ /* 0x040fe200078e02ff */
[----:B------:R-:W-:Y:S01]  /*0a60*/  CS2R R146, SRZ ;  /* 0x0000000000927805 */ /* 0x000fe2000001ff00 */
[C---:B------:R-:W-:Y:S01]  /*0a70*/  IMAD.SHL.U32 R232, R230.reuse, 0x4, RZ ;  /* 0x00000004e6e87824 */ /* 0x040fe200078e00ff */
[----:B------:R-:W-:Y:S01]  /*0a80*/  CS2R R140, SRZ ;  /* 0x00000000008c7805 */ /* 0x000fe2000001ff00 */
[--C-:B-1----:R-:W-:Y:S01]  /*0a90*/  IMAD.MOV R7, RZ, RZ, -R5.reuse ;  /* 0x000000ffff077224 */ /* 0x102fe200078e0a05 */
[----:B------:R-:W-:Y:S01]  /*0aa0*/  CS2R R142, SRZ ;  /* 0x00000000008e7805 */ /* 0x000fe2000001ff00 */
[----:B------:R-:W-:Y:S01]  /*0ab0*/  IMAD R231, R230, 0x3, RZ ;  /* 0x00000003e6e77824 */ /* 0x000fe200078e02ff */
[----:B------:R-:W-:Y:S01]  /*0ac0*/  CS2R R136, SRZ ;  /* 0x0000000000887805 */ /* 0x000fe2000001ff00 */
[----:B------:R-:W-:Y:S01]  /*0ad0*/  IMAD R7, R7, R26, RZ ;  /* 0x0000001a07077224 */ /* 0x000fe200078e02ff */
[----:B------:R-:W-:Y:S01]  /*0ae0*/  CS2R R138, SRZ ;  /* 0x00000000008a7805 */ /* 0x000fe2000001ff00 */
[----:B------:R-:W-:Y:S01]  /*0af0*/  CS2R R52, SRZ ;  /* 0x0000000000347805 */ /* 0x000fe2000001ff00 */
[----:B------:R-:W-:Y:S01]  /*0b00*/  CS2R R54, SRZ ;  /* 0x0000000000367805 */ /* 0x000fe2000001ff00 */
[----:B------:R-:W-:Y:S01]  /*0b10*/  IMAD.HI.U32 R2, R5, R7, R4 ;  /* 0x0000000705027227 */ /* 0x000fe200078e0004 */
[----:B------:R-:W-:Y:S01]  /*0b20*/  LOP3.LUT R4, R24, 0x68, RZ, 0xfc, !PT ;  /* 0x0000006818047812 */ /* 0x000fe200078efcff */
[----:B------:R-:W0:Y:S01]  /*0b30*/  I2F.RP R5, R29 ;  /* 0x0000001d00057306 */ /* 0x000e220000209400 */
[----:B------:R-:W-:Y:S01]  /*0b40*/  CS2R R48, SRZ ;  /* 0x0000000000307805 */ /* 0x000fe2000001ff00 */
[----:B------:R-:W-:Y:S01]  /*0b50*/  IMAD.MOV.U32 R7, RZ, RZ, R0 ;  /* 0x000000ffff077224 */ /* 0x000fe200078e0000 */
[----:B------:R-:W-:Y:S01]  /*0b60*/  IABS R9, R4 ;  /* 0x0000000400097213 */ /* 0x000fe20000000000 */
[----:B------:R-:W-:Y:S01]  /*0b70*/  CS2R R50, SRZ ;  /* 0x0000000000327805 */ /* 0x000fe2000001ff00 */
[----:B------:R-:W-:Y:S01]  /*0b80*/  ISETP.GE.AND P3, PT, R4, RZ, PT ;  /* 0x000000ff0400720c */ /* 0x000fe20003f66270 */
[----:B------:R-:W-:Y:S01]  /*0b90*/  IMAD.HI.U32 R0, R2, R7, RZ ;  /* 0x0000000702007227 */ /* 0x000fe200078e00ff */
[----:B------:R-:W-:Y:S01]  /*0ba0*/  LOP3.LUT R4, R24, 0x48, RZ, 0xfc, !PT ;  /* 0x0000004818047812 */ /* 0x000fe200078efcff */
[----:B------:R-:W-:Y:S01]  /*0bb0*/  CS2R R44, SRZ ;  /* 0x00000000002c7805 */ /* 0x000fe2000001ff00 */
[----:B------:R-:W-:Y:S01]  /*0bc0*/  CS2R R46, SRZ ;  /* 0x00000000002e7805 */ /* 0x000fe2000001ff00 */
[----:B------:R-:W-:Y:S01]  /*0bd0*/  IMAD.MOV R0, RZ, RZ, -R0 ;  /* 0x000000ffff007224 */ /* 0x000fe200078e0a00 */
[----:B------:R-:W-:Y:S01]  /*0be0*/  IABS R13, R4 ;  /* 0x00000004000d7213 */ /* 0x000fe20000000000 */
[----:B------:R-:W-:Y:S01]  /*0bf0*/  CS2R R40, SRZ ;  /* 0x0000000000287805 */ /* 0x000fe2000001ff00 */
[----:B------:R-:W-:Y:S01]  /*0c00*/  CS2R R42, SRZ ;  /* 0x00000000002a7805 */ /* 0x000fe2000001ff00 */
[----:B------:R-:W-:Y:S01]  /*0c10*/  IMAD R7, R26, R0, R7 ;  /* 0x000000001a077224 */ /* 0x000fe200078e0207 */
[----:B------:R-:W-:Y:S01]  /*0c20*/  CS2R R36, SRZ ;  /* 0x0000000000247805 */ /* 0x000fe2000001ff00 */
[----:B------:R-:W-:Y:S01]  /*0c30*/  IMAD.HI.U32 R0, R2, R9, RZ ;  /* 0x0000000902007227 */ /* 0x000fe200078e00ff */
[----:B0-----:R-:W0:Y:S01]  /*0c40*/  MUFU.RCP R5, R5 ;  /* 0x0000000500057308 */ /* 0x001e220000001000 */
[----:B------:R-:W-:Y:S01]  /*0c50*/  CS2R R38, SRZ ;  /* 0x0000000000267805 */ /* 0x000fe2000001ff00 */
[C---:B------:R-:W-:Y:S01]  /*0c60*/  ISETP.GT.U32.AND P0, PT, R26.reuse, R7, PT ;  /* 0x000000071a00720c */ /* 0x040fe20003f04070 */
[----:B------:R-:W-:Y:S01]  /*0c70*/  IMAD.MOV R10, RZ, RZ, -R0 ;  /* 0x000000ffff0a7224 */ /* 0x000fe200078e0a00 */
[----:B------:R-:W-:Y:S01]  /*0c80*/  SHF.R.S32.HI R0, RZ, 0x1f, R217 ;  /* 0x0000001fff007819 */ /* 0x000fe200000114d9 */
[----:B------:R-:W-:Y:S01]  /*0c90*/  CS2R R164, SRZ ;  /* 0x0000000000a47805 */ /* 0x000fe2000001ff00 */
[----:B------:R-:W-:Y:S01]  /*0ca0*/  CS2R R166, SRZ ;  /* 0x0000000000a67805 */ /* 0x000fe2000001ff00 */
[----:B------:R-:W-:Y:S01]  /*0cb0*/  IMAD R9, R26, R10, R9 ;  /* 0x0000000a1a097224 */ /* 0x000fe200078e0209 */
[----:B------:R-:W-:Y:S01]  /*0cc0*/  LEA.HI R217, R0, R217, RZ, 0x5 ;  /* 0x000000d900d97211 */ /* 0x000fe200078f28ff */
[----:B------:R-:W-:Y:S01]  /*0cd0*/  IMAD.HI.U32 R0, R2, R11, RZ ;  /* 0x0000000b02007227 */ /* 0x000fe200078e00ff */
[----:B------:R-:W-:Y:S01]  /*0ce0*/  CS2R R148, SRZ ;  /* 0x0000000000947805 */ /* 0x000fe2000001ff00 */
[----:B------:R-:W-:Y:S01]  /*0cf0*/  CS2R R150, SRZ ;  /* 0x0000000000967805 */ /* 0x000fe2000001ff00 */
[----:B------:R-:W-:Y:S01]  /*0d00*/  ISETP.GT.U32.AND P1, PT, R26, R9, PT ;  /* 0x000000091a00720c */ /* 0x000fe20003f24070 */
[----:B------:R-:W-:Y:S01]  /*0d10*/  IMAD.MOV R6, RZ, RZ, -R0 ;  /* 0x000000ffff067224 */ /* 0x000fe200078e0a00 */
[----:B------:R-:W-:Y:S01]  /*0d20*/  LOP3.LUT R0, R24, 0x50, RZ, 0xfc, !PT ;  /* 0x0000005018007812 */ /* 0x000fe200078efcff */
[--C-:B------:R-:W-:Y:S01]  /*0d30*/  @!P0 IMAD.IADD R7, R7, 0x1, -R26.reuse ;  /* 0x0000000107078824 */ /* 0x100fe200078e0a1a */
[----:B0-----:R-:W-:Y:S01]  /*0d40*/  IADD3 R5, R5, 0xffffffe, RZ ;  /* 0x0ffffffe05057810 */ /* 0x001fe20007ffe0ff */
[----:B------:R-:W-:Y:S01]  /*0d50*/  IMAD R6, R26, R6, R11 ;  /* 0x000000061a067224 */ /* 0x000fe200078e020b */
[----:B------:R-:W-:Y:S01]  /*0d60*/  IABS R11, R0 ;  /* 0x00000000000b7213 */ /* 0x000fe20000000000 */
[----:B------:R-:W-:Y:S01]  /*0d70*/  IMAD.HI.U32 R10, R2, R15, RZ ;  /* 0x0000000f020a7227 */ /* 0x000fe200078e00ff */
[----:B------:R-:W-:Y:S01]  /*0d80*/  ISETP.GT.U32.AND P0, PT, R26, R7, PT ;  /* 0x000000071a00720c */ /* 0x000fe20003f04070 */
[----:B------:R-:W-:Y:S01]  /*0d90*/  CS2R R132, SRZ ;  /* 0x0000000000847805 */ /* 0x000fe2000001ff00 */
[----:B------:R-:W0:Y:S01]  /*0da0*/  F2I.FTZ.U32.TRUNC.NTZ R5, R5 ;  /* 0x0000000500057305 */ /* 0x000e22000021f000 */
[----:B------:R-:W-:Y:S01]  /*0db0*/  ISETP.GE.AND P4, PT, R0, RZ, PT ;  /* 0x000000ff0000720c */ /* 0x000fe20003f86270 */
[----:B------:R-:W-:Y:S01]  /*0dc0*/  IMAD.HI.U32 R0, R2, R11, RZ ;  /* 0x0000000b02007227 */ /* 0x000fe200078e00ff */
[----:B------:R-:W-:Y:S01]  /*0dd0*/  CS2R R134, SRZ ;  /* 0x0000000000867805 */ /* 0x000fe2000001ff00 */
[----:B------:R-:W-:Y:S01]  /*0de0*/  CS2R R128, SRZ ;  /* 0x0000000000807805 */ /* 0x000fe2000001ff00 */
[----:B------:R-:W-:Y:S01]  /*0df0*/  CS2R R130, SRZ ;  /* 0x0000000000827805 */ /* 0x000fe2000001ff00 */
[----:B------:R-:W-:Y:S01]  /*0e00*/  @!P1 IMAD.IADD R9, R9, 0x1, -R26 ;  /* 0x0000000109099824 */ /* 0x000fe200078e0a1a */
[----:B------:R-:W-:Y:S01]  /*0e10*/  ISETP.GE.AND P1, PT, R4, RZ, PT ;  /* 0x000000ff0400720c */ /* 0x000fe20003f26270 */
[----:B------:R-:W-:Y:S01]  /*0e20*/  IMAD.MOV.U32 R4, RZ, RZ, RZ ;  /* 0x000000ffff047224 */ /* 0x000fe200078e00ff */
[----:B------:R-:W-:Y:S01]  /*0e30*/  CS2R R124, SRZ ;  /* 0x00000000007c7805 */ /* 0x000fe2000001ff00 */
[----:B------:R-:W-:Y:S01]  /*0e40*/  IMAD.MOV R0, RZ, RZ, -R0 ;  /* 0x000000ffff007224 */ /* 0x000fe200078e0a00 */
[----:B------:R-:W-:Y:S01]  /*0e50*/  ISETP.GT.U32.AND P5, PT, R26, R9, PT ;  /* 0x000000091a00720c */ /* 0x000fe20003fa4070 */
[----:B------:R-:W-:Y:S01]  /*0e60*/  @!P0 IMAD.IADD R7, R7, 0x1, -R26 ;  /* 0x0000000107078824 */ /* 0x000fe200078e0a1a */
[----:B------:R-:W-:Y:S01]  /*0e70*/  ISETP.GE.AND P0, PT, R8, RZ, PT ;  /* 0x000000ff0800720c */ /* 0x000fe20003f06270 */
[----:B------:R-:W-:Y:S01]  /*0e80*/  IMAD.HI.U32 R8, R2, R13, RZ ;  /* 0x0000000d02087227 */ /* 0x000fe200078e00ff */
[----:B------:R-:W-:Y:S01]  /*0e90*/  CS2R R126, SRZ ;  /* 0x00000000007e7805 */ /* 0x000fe2000001ff00 */
[----:B------:R-:W-:Y:S01]  /*0ea0*/  CS2R R72, SRZ ;  /* 0x0000000000487805 */ /* 0x000fe2000001ff00 */
[----:B------:R-:W-:Y:S01]  /*0eb0*/  CS2R R74, SRZ ;  /* 0x00000000004a7805 */ /* 0x000fe2000001ff00 */
[--C-:B0-----:R-:W-:Y:S01]  /*0ec0*/  IMAD.MOV R12, RZ, RZ, -R5.reuse ;  /* 0x000000ffff0c7224 */ /* 0x101fe200078e0a05 */
[----:B------:R-:W-:Y:S01]  /*0ed0*/  CS2R R80, SRZ ;  /* 0x0000000000507805 */ /* 0x000fe2000001ff00 */
[----:B------:R-:W-:Y:S01]  /*0ee0*/  IMAD.MOV R8, RZ, RZ, -R8 ;  /* 0x000000ffff087224 */ /* 0x000fe200078e0a08 */
[----:B------:R-:W-:Y:S01]  /*0ef0*/  CS2R R82, SRZ ;  /* 0x0000000000527805 */ /* 0x000fe2000001ff00 */
[----:B------:R-:W-:Y:S01]  /*0f00*/  IMAD R17, R12, R29, RZ ;  /* 0x0000001d0c117224 */ /* 0x000fe200078e02ff */
[----:B------:R-:W-:Y:S01]  /*0f10*/  LEA.HI R12, R35, R3, RZ, 0x1b ;  /* 0x00000003230c7211 */ /* 0x000fe200078fd8ff */
[----:B------:R-:W-:Y:S01]  /*0f20*/  @!P5 IMAD.IADD R9, R9, 0x1, -R26 ;  /* 0x000000010909d824 */ /* 0x000fe200078e0a1a */
[----:B------:R-:W-:Y:S01]  /*0f30*/  ISETP.GT.U32.AND P5, PT, R26, R6, PT ;  /* 0x000000061a00720c */ /* 0x000fe20003fa4070 */
[----:B------:R-:W-:Y:S01]  /*0f40*/  IMAD.HI.U32 R14, R5, R17, R4 ;  /* 0x00000011050e7227 */ /* 0x000fe200078e0004 */
[----:B------:R-:W-:Y:S01]  /*0f50*/  IABS R17, R22 ;  /* 0x0000001600117213 */ /* 0x000fe20000000000 */
[----:B------:R-:W-:Y:S01]  /*0f60*/  CS2R R152, SRZ ;  /* 0x0000000000987805 */ /* 0x000fe2000001ff00 */
[----:B------:R-:W-:Y:S01]  /*0f70*/  IADD3 R28, R12, 0x78, RZ ;  /* 0x000000780c1c7810 */ /* 0x000fe20007ffe0ff */
[----:B------:R-:W-:Y:S01]  /*0f80*/  IMAD R5, R26, R0, R11 ;  /* 0x000000001a057224 */ /* 0x000fe200078e020b */
[----:B------:R-:W-:Y:S01]  /*0f90*/  IADD3 R30, R12, 0x58, RZ ;  /* 0x000000580c1e7810 */ /* 0x000fe20007ffe0ff */
[----:B------:R-:W-:Y:S01]  /*0fa0*/  IMAD R11, R26, R8, R13 ;  /* 0x000000081a0b7224 */ /* 0x000fe200078e020d */
[----:B------:R-:W-:Y:S01]  /*0fb0*/  IADD3 R31, R12, 0x38, RZ ;  /* 0x000000380c1f7810 */ /* 0x000fe20007ffe0ff */
[----:B------:R-:W-:Y:S01]  /*0fc0*/  IMAD.HI.U32 R8, R2, R21, RZ ;  /* 0x0000001502087227 */ /* 0x000fe200078e00ff */
[----:B------:R-:W-:Y:S01]  /*0fd0*/  CS2R R154, SRZ ;  /* 0x00000000009a7805 */ /* 0x000fe2000001ff00 */
[----:B------:R-:W-:Y:S01]  /*0fe0*/  CS2R R156, SRZ ;  /* 0x00000000009c7805 */ /* 0x000fe2000001ff00 */
[----:B------:R-:W-:Y:S01]  /*0ff0*/  CS2R R158, SRZ ;  /* 0x00000000009e7805 */ /* 0x000fe2000001ff00 */
[----:B------:R-:W-:Y:S01]  /*1000*/  @!P5 IMAD.IADD R6, R6, 0x1, -R26 ;  /* 0x000000010606d824 */ /* 0x000fe200078e0a1a */
[----:B------:R-:W-:Y:S01]  /*1010*/  CS2R R120, SRZ ;  /* 0x0000000000787805 */ /* 0x000fe2000001ff00 */
[----:B------:R-:W-:Y:S01]  /*1020*/  IMAD.MOV R8, RZ, RZ, -R8 ;  /* 0x000000ffff087224 */ /* 0x000fe200078e0a08 */
[----:B------:R-:W-:Y:S01]  /*1030*/  CS2R R122, SRZ ;  /* 0x00000000007a7805 */ /* 0x000fe2000001ff00 */
[----:B------:R-:W-:Y:S01]  /*1040*/  IMAD.HI.U32 R0, R2, R17, RZ ;  /* 0x0000001102007227 */ /* 0x000fe200078e00ff */
[C---:B------:R-:W-:Y:S01]  /*1050*/  ISETP.GT.U32.AND P5, PT, R26.reuse, R6, PT ;  /* 0x000000061a00720c */ /* 0x040fe20003fa4070 */
[----:B------:R-:W-:Y:S01]  /*1060*/  CS2R R116, SRZ ;  /* 0x0000000000747805 */ /* 0x000fe2000001ff00 */
[----:B------:R-:W-:Y:S01]  /*1070*/  CS2R R118, SRZ ;  /* 0x0000000000767805 */ /* 0x000fe2000001ff00 */
[----:B------:R-:W-:Y:S01]  /*1080*/  IMAD R18, R26, R8, R21 ;  /* 0x000000081a127224 */ /* 0x000fe200078e0215 */
[----:B------:R-:W-:Y:S01]  /*1090*/  CS2R R76, SRZ ;  /* 0x00000000004c7805 */ /* 0x000fe2000001ff00 */
[----:B------:R-:W-:Y:S01]  /*10a0*/  IMAD.MOV.U32 R8, RZ, RZ, R7 ;  /* 0x000000ffff087224 */ /* 0x000fe200078e0007 */
[----:B------:R-:W-:Y:S01]  /*10b0*/  CS2R R78, SRZ ;  /* 0x00000000004e7805 */ /* 0x000fe2000001ff00 */
[----:B------:R-:W-:Y:S01]  /*10c0*/  IMAD.HI.U32 R4, R2, R19, RZ ;  /* 0x0000001302047227 */ /* 0x000fe200078e00ff */
[----:B------:R-:W-:Y:S01]  /*10d0*/  CS2R R84, SRZ ;  /* 0x0000000000547805 */ /* 0x000fe2000001ff00 */
[----:B------:R-:W-:Y:S01]  /*10e0*/  CS2R R86, SRZ ;  /* 0x0000000000567805 */ /* 0x000fe2000001ff00 */
[----:B------:R-:W-:Y:S01]  /*10f0*/  CS2R R104, SRZ ;  /* 0x0000000000687805 */ /* 0x000fe2000001ff00 */
[----:B------:R-:W-:Y:S01]  /*1100*/  @!P2 IMAD.MOV R8, RZ, RZ, -R8 ;  /* 0x000000ffff08a224 */ /* 0x000fe200078e0a08 */
[----:B------:R-:W-:Y:S01]  /*1110*/  CS2R R106, SRZ ;  /* 0x00000000006a7805 */ /* 0x000fe2000001ff00 */
[----:B------:R-:W-:Y:S01]  /*1120*/  @!P5 IMAD.IADD R6, R6, 0x1, -R26 ;  /* 0x000000010606d824 */ /* 0x000fe200078e0a1a */
[C---:B------:R-:W-:Y:S01]  /*1130*/  ISETP.GT.U32.AND P5, PT, R26.reuse, R5, PT ;  /* 0x000000051a00720c */ /* 0x040fe20003fa4070 */
[----:B------:R-:W-:Y:S01]  /*1140*/  @!P3 IMAD.MOV R9, RZ, RZ, -R9 ;  /* 0x000000ffff09b224 */ /* 0x000fe200078e0a09 */
[----:B------:R-:W-:Y:S01]  /*1150*/  CS2R R160, SRZ ;  /* 0x0000000000a07805 */ /* 0x000fe2000001ff00 */
[----:B------:R-:W-:Y:S01]  /*1160*/  IMAD.MOV R0, RZ, RZ, -R0 ;  /* 0x000000ffff007224 */ /* 0x000fe200078e0a00 */
[----:B------:R-:W-:Y:S01]  /*1170*/  CS2R R162, SRZ ;  /* 0x0000000000a27805 */ /* 0x000fe2000001ff00 */
[----:B------:R-:W-:Y:S01]  /*1180*/  IMAD.MOV R10, RZ, RZ, -R10 ;  /* 0x000000ffff0a7224 */ /* 0x000fe200078e0a0a */
[----:B------:R-:W-:Y:S01]  /*1190*/  CS2R R168, SRZ ;  /* 0x0000000000a87805 */ /* 0x000fe2000001ff00 */
[----:B------:R-:W-:Y:S01]  /*11a0*/  IMAD.MOV R4, RZ, RZ, -R4 ;  /* 0x000000ffff047224 */ /* 0x000fe200078e0a04 */
[----:B------:R-:W-:Y:S01]  /*11b0*/  CS2R R170, SRZ ;  /* 0x0000000000aa7805 */ /* 0x000fe2000001ff00 */
[C---:B------:R-:W-:Y:S01]  /*11c0*/  IMAD R16, R26.reuse, R0, R17 ;  /* 0x000000001a107224 */ /* 0x040fe200078e0211 */
[----:B------:R-:W-:Y:S01]  /*11d0*/  CS2R R112, SRZ ;  /* 0x0000000000707805 */ /* 0x000fe2000001ff00 */
[C---:B------:R-:W-:Y:S01]  /*11e0*/  IMAD R13, R26.reuse, R10, R15 ;  /* 0x0000000a1a0d7224 */ /* 0x040fe200078e020f */
[----:B------:R-:W-:Y:S01]  /*11f0*/  IABS R15, R28 ;  /* 0x0000001c000f7213 */ /* 0x000fe20000000000 */
[----:B------:R-:W-:Y:S01]  /*1200*/  @!P5 IMAD.IADD R5, R5, 0x1, -R26 ;  /* 0x000000010505d824 */ /* 0x000fe200078e0a1a */
[C---:B------:R-:W-:Y:S01]  /*1210*/  ISETP.GT.U32.AND P5, PT, R26.reuse, R11, PT ;  /* 0x0000000b1a00720c */ /* 0x040fe20003fa4070 */
[----:B------:R-:W-:Y:S01]  /*1220*/  IMAD R17, R26, R4, R19 ;  /* 0x000000041a117224 */ /* 0x000fe200078e0213 */
[----:B------:R-:W-:Y:S01]  /*1230*/  IABS R4, R30 ;  /* 0x0000001e00047213 */ /* 0x000fe20000000000 */
[----:B------:R-:W-:Y:S01]  /*1240*/  IMAD.HI.U32 R10, R2, R23, RZ ;  /* 0x00000017020a7227 */ /* 0x000fe200078e00ff */
[----:B------:R-:W-:Y:S01]  /*1250*/  ISETP.GT.U32.AND P2, PT, R26, R5, PT ;  /* 0x000000051a00720c */ /* 0x000fe20003f44070 */
[----:B------:R-:W-:Y:S01]  /*1260*/  CS2R R114, SRZ ;  /* 0x0000000000727805 */ /* 0x000fe2000001ff00 */
[----:B------:R-:W-:Y:S01]  /*1270*/  IADD3 R19, R12, 0x18, RZ ;  /* 0x000000180c137810 */ /* 0x000fe20007ffe0ff */
[----:B------:R-:W-:Y:S01]  /*1280*/  IMAD.MOV R10, RZ, RZ, -R10 ;  /* 0x000000ffff0a7224 */ /* 0x000fe200078e0a0a */
[----:B------:R-:W-:Y:S01]  /*1290*/  CS2R R108, SRZ ;  /* 0x00000000006c7805 */ /* 0x000fe2000001ff00 */
[----:B------:R-:W-:Y:S01]  /*12a0*/  IMAD.HI.U32 R0, R2, R15, RZ ;  /* 0x0000000f02007227 */ /* 0x000fe200078e00ff */
[----:B------:R-:W-:Y:S01]  /*12b0*/  IABS R25, R19 ;  /* 0x0000001300197213 */ /* 0x000fe20000000000 */
[----:B------:R-:W-:Y:S01]  /*12c0*/  CS2R R110, SRZ ;  /* 0x00000000006e7805 */ /* 0x000fe2000001ff00 */
[----:B------:R-:W-:Y:S01]  /*12d0*/  CS2R R56, SRZ ;  /* 0x0000000000387805 */ /* 0x000fe2000001ff00 */
[--C-:B------:R-:W-:Y:S01]  /*12e0*/  @!P5 IMAD.IADD R11, R11, 0x1, -R26.reuse ;  /* 0x000000010b0bd824 */ /* 0x100fe200078e0a1a */
[C---:B------:R-:W-:Y:S01]  /*12f0*/  ISETP.GT.U32.AND P5, PT, R26.reuse, R13, PT ;  /* 0x0000000d1a00720c */ /* 0x040fe20003fa4070 */
[C---:B------:R-:W-:Y:S01]  /*1300*/  IMAD R21, R26.reuse, R10, R23 ;  /* 0x0000000a1a157224 */ /* 0x040fe200078e0217 */
[----:B------:R-:W-:Y:S01]  /*1310*/  IABS R23, R31 ;  /* 0x0000001f00177213 */ /* 0x000fe20000000000 */
[----:B------:R-:W-:Y:S01]  /*1320*/  @!P2 IMAD.IADD R5, R5, 0x1, -R26 ;  /* 0x000000010505a824 */ /* 0x000fe200078e0a1a */
[C---:B------:R-:W-:Y:S01]  /*1330*/  ISETP.GT.U32.AND P3, PT, R26.reuse, R11, PT ;  /* 0x0000000b1a00720c */ /* 0x040fe20003f64070 */
[----:B------:R-:W-:Y:S01]  /*1340*/  IMAD.MOV.U32 R10, RZ, RZ, R6 ;  /* 0x000000ffff0a7224 */ /* 0x000fe200078e0006 */
[C---:B------:R-:W-:Y:S01]  /*1350*/  ISETP.GT.U32.AND P2, PT, R26.reuse, R17, PT ;  /* 0x000000111a00720c */ /* 0x040fe20003f44070 */
[----:B------:R-:W-:Y:S01]  /*1360*/  IMAD.MOV R0, RZ, RZ, -R0 ;  /* 0x000000ffff007224 */ /* 0x000fe200078e0a00 */
[----:B------:R-:W-:Y:S01]  /*1370*/  CS2R R58, SRZ ;  /* 0x00000000003a7805 */ /* 0x000fe2000001ff00 */
[----:B------:R-:W-:Y:S01]  /*1380*/  @!P6 IMAD.MOV R10, RZ, RZ, -R10 ;  /* 0x000000ffff0ae224 */ /* 0x000fe200078e0a0a */
[C---:B------:R-:W-:Y:S01]  /*1390*/  ISETP.GT.U32.AND P6, PT, R26.reuse, R16, PT ;  /* 0x000000101a00720c */ /* 0x040fe20003fc4070 */
[----:B------:R-:W-:Y:S01]  /*13a0*/  IMAD R0, R26, R0, R15 ;  /* 0x000000001a007224 */ /* 0x000fe200078e020f */
[C---:B------:R-:W-:Y:S01]  /*13b0*/  LOP3.LUT R227, R216.reuse, 0x10, RZ, 0x3c, !PT ;  /* 0x00000010d8e37812 */ /* 0x040fe200078e3cff */
[----:B------:R-:W-:Y:S01]  /*13c0*/  IMAD.MOV.U32 R15, RZ, RZ, R4 ;  /* 0x000000ffff0f7224 */ /* 0x000fe200078e0004 */
[----:B------:R-:W-:Y:S01]  /*13d0*/  LOP3.LUT R226, R216, 0x20, RZ, 0x3c, !PT ;  /* 0x00000020d8e27812 */ /* 0x000fe200078e3cff */
[----:B------:R-:W-:Y:S01]  /*13e0*/  IMAD.HI.U32 R7, R2, R23, RZ ;  /* 0x0000001702077227 */ /* 0x000fe200078e00ff */
[----:B------:R-:W-:-:S02]  /*13f0*/  LOP3.LUT R225, R216, 0x30, RZ, 0x3c, !PT ;  /* 0x00000030d8e17812 */ /* 0x000fc400078e3cff */
[----:B------:R-:W-:Y:S01]  /*1400*/  LOP3.LUT R224, R216, 0x40, RZ, 0x3c, !PT ;  /* 0x00000040d8e07812 */ /* 0x000fe200078e3cff */
[--C-:B------:R-:W-:Y:S01]  /*1410*/  @!P3 IMAD.IADD R11, R11, 0x1, -R26.reuse ;  /* 0x000000010b0bb824 */ /* 0x100fe200078e0a1a */
[----:B------:R-:W-:Y:S01]  /*1420*/  ISETP.GT.U32.AND P3, PT, R26, R18, PT ;  /* 0x000000121a00720c */ /* 0x000fe20003f64070 */
[--C-:B------:R-:W-:Y:S01]  /*1430*/  @!P2 IMAD.IADD R17, R17, 0x1, -R26.reuse ;  /* 0x000000011111a824 */ /* 0x100fe200078e0a1a */
[----:B------:R-:W-:Y:S01]  /*1440*/  LOP3.LUT R223, R216, 0x50, RZ, 0x3c, !PT ;  /* 0x00000050d8df7812 */ /* 0x000fe200078e3cff */
[----:B------:R-:W-:Y:S01]  /*1450*/  IMAD.HI.U32 R4, R2, R15, RZ ;  /* 0x0000000f02047227 */ /* 0x000fe200078e00ff */
[C---:B------:R-:W-:Y:S02]  /*1460*/  LOP3.LUT R222, R216.reuse, 0x60, RZ, 0x3c, !PT ;  /* 0x00000060d8de7812 */ /* 0x040fe400078e3cff */
[----:B------:R-:W-:Y:S01]  /*1470*/  LOP3.LUT R221, R216, 0x70, RZ, 0x3c, !PT ;  /* 0x00000070d8dd7812 */ /* 0x000fe200078e3cff */
[----:B------:R-:W-:Y:S01]  /*1480*/  @!P5 IMAD.IADD R13, R13, 0x1, -R26 ;  /* 0x000000010d0dd824 */ /* 0x000fe200078e0a1a */
[----:B------:R-:W-:Y:S01]  /*1490*/  ISETP.GT.U32.AND P5, PT, R26, R21, PT ;  /* 0x000000151a00720c */ /* 0x000fe20003fa4070 */
[----:B------:R-:W-:Y:S01]  /*14a0*/  IMAD.MOV R4, RZ, RZ, -R4 ;  /* 0x000000ffff047224 */ /* 0x000fe200078e0a04 */
[----:B------:R-:W-:Y:S01]  /*14b0*/  SHF.R.S32.HI R217, RZ, 0x5, R217 ;  /* 0x00000005ffd97819 */ /* 0x000fe200000114d9 */
[----:B------:R-:W-:-:S02]  /*14c0*/  IMAD.MOV R7, RZ, RZ, -R7 ;  /* 0x000000ffff077224 */ /* 0x000fc400078e0a07 */
[--C-:B------:R-:W-:Y:S01]  /*14d0*/  @!P3 IMAD.IADD R18, R18, 0x1, -R26.reuse ;  /* 0x000000011212b824 */ /* 0x100fe200078e0a1a */
[----:B------:R-:W-:Y:S01]  /*14e0*/  ISETP.GT.U32.AND P3, PT, R26, R17, PT ;  /* 0x000000111a00720c */ /* 0x000fe20003f64070 */
[----:B------:R-:W-:Y:S01]  /*14f0*/  @!P6 IMAD.IADD R16, R16, 0x1, -R26 ;  /* 0x000000011010e824 */ /* 0x000fe200078e0a1a */
[C---:B------:R-:W-:Y:S01]  /*1500*/  ISETP.GT.U32.AND P6, PT, R26.reuse, R13, PT ;  /* 0x0000000d1a00720c */ /* 0x040fe20003fc4070 */
[C---:B------:R-:W-:Y:S02]  /*1510*/  IMAD R4, R26.reuse, R4, R15 ;  /* 0x000000041a047224 */ /* 0x040fe400078e020f */
[C---:B------:R-:W-:Y:S01]  /*1520*/  IMAD R15, R26.reuse, R7, R23 ;  /* 0x000000071a0f7224 */ /* 0x040fe200078e0217 */
[----:B------:R-:W-:Y:S01]  /*1530*/  ISETP.GT.U32.AND P2, PT, R26, R16, PT ;  /* 0x000000101a00720c */ /* 0x000fe20003f44070 */
[----:B------:R-:W-:-:S04]  /*1540*/  IMAD.HI.U32 R12, R2, R27, RZ ;  /* 0x0000001b020c7227 */ /* 0x000fc800078e00ff */
[----:B------:R-:W-:-:S04]  /*1550*/  IMAD.HI.U32 R6, R2, R25, RZ ;  /* 0x0000001902067227 */ /* 0x000fc800078e00ff */
[----:B------:R-:W-:Y:S01]  /*1560*/  @!P3 IMAD.IADD R17, R17, 0x1, -R26 ;  /* 0x000000011111b824 */ /* 0x000fe200078e0a1a */
[C---:B------:R-:W-:Y:S01]  /*1570*/  ISETP.GT.U32.AND P3, PT, R26.reuse, R15, PT ;  /* 0x0000000f1a00720c */ /* 0x040fe20003f64070 */
[----:B------:R-:W-:Y:S02]  /*1580*/  IMAD.MOV R12, RZ, RZ, -R12 ;  /* 0x000000ffff0c7224 */ /* 0x000fe400078e0a0c */
[----:B------:R-:W-:Y:S02]  /*1590*/  IMAD.MOV R6, RZ, RZ, -R6 ;  /* 0x000000ffff067224 */ /* 0x000fe400078e0a06 */
[--C-:B------:R-:W-:Y:S02]  /*15a0*/  @!P5 IMAD.IADD R21, R21, 0x1, -R26.reuse ;  /* 0x000000011515d824 */ /* 0x100fe400078e0a1a */
[C---:B------:R-:W-:Y:S02]  /*15b0*/  IMAD R23, R26.reuse, R12, R27 ;  /* 0x0000000c1a177224 */ /* 0x040fe400078e021b */
[----:B------:R-:W-:Y:S01]  /*15c0*/  IMAD R20, R26, R6, R25 ;  /* 0x000000061a147224 */ /* 0x000fe200078e0219 */
[----:B------:R-:W-:Y:S01]  /*15d0*/  LOP3.LUT R25, R24, 0x8, RZ, 0xfc, !PT ;  /* 0x0000000818197812 */ /* 0x000fe200078efcff */
[----:B------:R-:W-:Y:S01]  /*15e0*/  IMAD.MOV.U32 R12, RZ, RZ, R5 ;  /* 0x000000ffff0c7224 */ /* 0x000fe200078e0005 */
[C---:B------:R-:W-:Y:S01]  /*15f0*/  ISETP.GT.U32.AND P5, PT, R26.reuse, R21, PT ;  /* 0x000000151a00720c */ /* 0x040fe20003fa4070 */
[----:B------:R-:W-:Y:S01]  /*1600*/  @!P6 IMAD.IADD R13, R13, 0x1, -R26 ;  /* 0x000000010d0de824 */ /* 0x000fe200078e0a1a */
[C---:B------:R-:W-:Y:S01]  /*1610*/  ISETP.GT.U32.AND P6, PT, R26.reuse, R0, PT ;  /* 0x000000001a00720c */ /* 0x040fe20003fc4070 */
[----:B------:R-:W-:Y:S01]  /*1620*/  @!P4 IMAD.MOV R12, RZ, RZ, -R12 ;  /* 0x000000ffff0cc224 */ /* 0x000fe200078e0a0c */
[----:B------:R-:W-:Y:S01]  /*1630*/  ISETP.GT.U32.AND P4, PT, R26, R18, PT ;  /* 0x000000121a00720c */ /* 0x000fe20003f84070 */
[--C-:B------:R-:W-:Y:S01]  /*1640*/  @!P2 IMAD.IADD R16, R16, 0x1, -R26.reuse ;  /* 0x000000011010a824 */ /* 0x100fe200078e0a1a */
[----:B------:R-:W-:Y:S01]  /*1650*/  IABS R5, R25 ;  /* 0x0000001900057213 */ /* 0x000fe20000000000 */
[----:B------:R-:W-:Y:S01]  /*1660*/  @!P3 IMAD.IADD R15, R15, 0x1, -R26 ;  /* 0x000000010f0fb824 */ /* 0x000fe200078e0a1a */
[----:B------:R-:W-:Y:S01]  /*1670*/  ISETP.GT.U32.AND P2, PT, R26, R4, PT ;  /* 0x000000041a00720c */ /* 0x000fe20003f44070 */
[----:B------:R-:W-:Y:S01]  /*1680*/  @!P0 IMAD.MOV R13, RZ, RZ, -R13 ;  /* 0x000000ffff0d8224 */ /* 0x000fe200078e0a0d */
[----:B------:R-:W-:Y:S01]  /*1690*/  ISETP.GE.AND P3, PT, R33, RZ, PT ;  /* 0x000000ff2100720c */ /* 0x000fe20003f66270 */
[----:B------:R-:W-:-:S04]  /*16a0*/  IMAD.HI.U32 R2, R2, R5, RZ ;  /* 0x0000000502027227 */ /* 0x000fc800078e00ff */
[----:B------:R-:W-:Y:S02]  /*16b0*/  IMAD.MOV R2, RZ, RZ, -R2 ;  /* 0x000000ffff027224 */ /* 0x000fe400078e0a02 */
[--C-:B------:R-:W-:Y:S01]  /*16c0*/  @!P5 IMAD.IADD R21, R21, 0x1, -R26.reuse ;  /* 0x000000011515d824 */ /* 0x100fe200078e0a1a */
[----:B------:R-:W-:Y:S01]  /*16d0*/  ISETP.GE.AND P5, PT, R22, RZ, PT ;  /* 0x000000ff1600720c */ /* 0x000fe20003fa6270 */
[--C-:B------:R-:W-:Y:S01]  /*16e0*/  @!P6 IMAD.IADD R0, R0, 0x1, -R26.reuse ;  /* 0x000000010000e824 */ /* 0x100fe200078e0a1a */
[----:B------:R-:W-:Y:S01]  /*16f0*/  ISETP.GT.U32.AND P6, PT, R26, R23, PT ;  /* 0x000000171a00720c */ /* 0x000fe20003fc4070 */
[--C-:B------:R-:W-:Y:S01]  /*1700*/  @!P4 IMAD.IADD R18, R18, 0x1, -R26.reuse ;  /* 0x000000011212c824 */ /* 0x100fe200078e0a1a */
[----:B------:R-:W-:Y:S01]  /*1710*/  ISETP.GT.U32.AND P4, PT, R26, R20, PT ;  /* 0x000000141a00720c */ /* 0x000fe20003f84070 */
[----:B------:R-:W-:Y:S01]  /*1720*/  @!P2 IMAD.IADD R4, R4, 0x1, -R26 ;  /* 0x000000010404a824 */ /* 0x000fe200078e0a1a */
[----:B------:R-:W-:Y:S01]  /*1730*/  ISETP.GE.AND P2, PT, R32, RZ, PT ;  /* 0x000000ff2000720c */ /* 0x000fe20003f46270 */
[C---:B------:R-:W-:Y:S01]  /*1740*/  IMAD R22, R26.reuse, R2, R5 ;  /* 0x000000021a167224 */ /* 0x040fe200078e0205 */
[----:B------:R-:W-:Y:S01]  /*1750*/  LOP3.LUT R2, R35, 0x7, RZ, 0xc0, !PT ;  /* 0x0000000723027812 */ /* 0x000fe200078ec0ff */
[----:B------:R-:W-:Y:S01]  /*1760*/  @!P3 IMAD.MOV R18, RZ, RZ, -R18 ;  /* 0x000000ffff12b224 */ /* 0x000fe200078e0a12 */
[----:B------:R-:W-:Y:S01]  /*1770*/  ISETP.GT.U32.AND P0, PT, R26, R4, PT ;  /* 0x000000041a00720c */ /* 0x000fe20003f04070 */
[----:B------:R-:W-:Y:S01]  /*1780*/  IMAD.HI.U32 R14, R14, R66, RZ ;  /* 0x000000420e0e7227 */ /* 0x000fe200078e00ff */
[----:B------:R-:W-:Y:S01]  /*1790*/  ISETP.GT.U32.AND P3, PT, R26, R22, PT ;  /* 0x000000161a00720c */ /* 0x000fe20003f64070 */
[----:B------:R-:W-:-:S02]  /*17a0*/  CS2R R32, SRZ ;  /* 0x0000000000207805 */ /* 0x000fc4000001ff00 */
[----:B------:R-:W-:Y:S02]  /*17b0*/  IMAD.MOV R6, RZ, RZ, -R14 ;  /* 0x000000ffff067224 */ /* 0x000fe400078e0a0e */
[----:B------:R-:W-:Y:S02]  /*17c0*/  @!P6 IMAD.IADD R23, R23, 0x1, -R26 ;  /* 0x000000011717e824 */ /* 0x000fe400078e0a1a */
[----:B------:R-:W-:Y:S02]  /*17d0*/  IMAD R66, R29, R6, R66 ;  /* 0x000000061d427224 */ /* 0x000fe400078e0242 */
[----:B------:R-:W-:Y:S01]  /*17e0*/  @!P2 IMAD.MOV R17, RZ, RZ, -R17 ;  /* 0x000000ffff11a224 */ /* 0x000fe200078e0a11 */
[----:B------:R-:W-:Y:S01]  /*17f0*/  ISETP.GT.U32.AND P2, PT, R26, R23, PT ;  /* 0x000000171a00720c */ /* 0x000fe20003f44070 */
[----:B------:R-:W-:Y:S01]  /*1800*/  @!P4 IMAD.IADD R20, R20, 0x1, -R26 ;  /* 0x000000011414c824 */ /* 0x000fe200078e0a1a */
[----:B------:R-:W-:Y:S01]  /*1810*/  ISETP.GE.AND P4, PT, R34, RZ, PT ;  /* 0x000000ff2200720c */ /* 0x000fe20003f86270 */
[----:B------:R-:W-:-:S02]  /*1820*/  IMAD.MOV.U32 R14, RZ, RZ, R11 ;  /* 0x000000ffff0e7224 */ /* 0x000fc400078e000b */
[--C-:B------:R-:W-:Y:S01]  /*1830*/  @!P0 IMAD.IADD R4, R4, 0x1, -R26.reuse ;  /* 0x0000000104048824 */ /* 0x100fe200078e0a1a */
[----:B------:R-:W-:Y:S01]  /*1840*/  ISETP.GT.U32.AND P0, PT, R29, R66, PT ;  /* 0x000000421d00720c */ /* 0x000fe20003f04070 */
[----:B------:R-:W-:Y:S01]  /*1850*/  @!P3 IMAD.IADD R22, R22, 0x1, -R26 ;  /* 0x000000011616b824 */ /* 0x000fe200078e0a1a */
[C---:B------:R-:W-:Y:S01]  /*1860*/  ISETP.GT.U32.AND P6, PT, R26.reuse, R20, PT ;  /* 0x000000141a00720c */ /* 0x040fe20003fc4070 */
[----:B------:R-:W-:Y:S01]  /*1870*/  @!P1 IMAD.MOV R14, RZ, RZ, -R14 ;  /* 0x000000ffff0e9224 */ /* 0x000fe200078e0a0e */
[C---:B------:R-:W-:Y:S01]  /*1880*/  ISETP.GT.U32.AND P1, PT, R26.reuse, R0, PT ;  /* 0x000000001a00720c */ /* 0x040fe20003f24070 */
[----:B------:R-:W-:Y:S01]  /*1890*/  @!P5 IMAD.MOV R16, RZ, RZ, -R16 ;  /* 0x000000ffff10d224 */ /* 0x000fe200078e0a10 */
[C---:B------:R-:W-:Y:S01]  /*18a0*/  ISETP.GT.U32.AND P5, PT, R26.reuse, R15, PT ;  /* 0x0000000f1a00720c */ /* 0x040fe20003fa4070 */
[C---:B------:R-:W-:Y:S01]  /*18b0*/  IMAD.SHL.U32 R6, R35.reuse, 0x8, RZ ;  /* 0x0000000823067824 */ /* 0x040fe200078e00ff */
[----:B------:R-:W-:Y:S01]  /*18c0*/  ISETP.GT.U32.AND P3, PT, R26, R22, PT ;  /* 0x000000161a00720c */ /* 0x000fe20003f64070 */
[----:B------:R-:W-:-:S02]  /*18d0*/  IMAD.SHL.U32 R5, R35, 0x2, RZ ;  /* 0x0000000223057824 */ /* 0x000fc400078e00ff */
[--C-:B------:R-:W-:Y:S01]  /*18e0*/  @!P2 IMAD.IADD R23, R23, 0x1, -R26.reuse ;  /* 0x000000011717a824 */ /* 0x100fe200078e0a1a */
[----:B------:R-:W-:Y:S01]  /*18f0*/  LOP3.LUT R7, R6, 0x30, RZ, 0xc0, !PT ;  /* 0x0000003006077812 */ /* 0x000fe200078ec0ff */
[----:B------:R-:W-:Y:S01]  /*1900*/  @!P0 IMAD.IADD R66, R66, 0x1, -R29 ;  /* 0x0000000142428824 */ /* 0x000fe200078e0a1d */
[----:B------:R-:W-:Y:S01]  /*1910*/  ISETP.GE.AND P2, PT, R24, RZ, PT ;  /* 0x000000ff1800720c */ /* 0x000fe20003f46270 */
[----:B------:R-:W-:Y:S01]  /*1920*/  @!P4 IMAD.MOV R21, RZ, RZ, -R21 ;  /* 0x000000ffff15c224 */ /* 0x000fe200078e0a15 */
[----:B------:R-:W-:Y:S01]  /*1930*/  LOP3.LUT R6, R5, 0x10, RZ, 0xc0, !PT ;  /* 0x0000001005067812 */ /* 0x000fe200078ec0ff */
[----:B------:R-:W-:Y:S01]  /*1940*/  IMAD R24, R2, 0x40, R7 ;  /* 0x0000004002187824 */ /* 0x000fe200078e0207 */
[----:B------:R-:W-:Y:S01]  /*1950*/  ISETP.GE.AND P4, PT, R28, RZ, PT ;  /* 0x000000ff1c00720c */ /* 0x000fe20003f86270 */
[----:B------:R-:W-:Y:S01]  /*1960*/  IMAD R7, R2, 0x210, RZ ;  /* 0x0000021002077824 */ /* 0x000fe200078e02ff */
[----:B------:R-:W-:Y:S01]  /*1970*/  LEA.HI R6, R67, R6, RZ, 0x1f ;  /* 0x0000000643067211 */ /* 0x000fe200078ff8ff */
[----:B------:R-:W-:Y:S01]  /*1980*/  IMAD.SHL.U32 R2, R35, 0x100, RZ ;  /* 0x0000010023027824 */ /* 0x000fe200078e00ff */
[----:B------:R-:W-:Y:S01]  /*1990*/  ISETP.GT.U32.AND P0, PT, R29, R66, PT ;  /* 0x000000421d00720c */ /* 0x000fe20003f04070 */
[--C-:B------:R-:W-:Y:S01]  /*19a0*/  @!P1 IMAD.IADD R0, R0, 0x1, -R26.reuse ;  /* 0x0000000100009824 */ /* 0x100fe200078e0a1a */
[----:B------:R-:W-:Y:S01]  /*19b0*/  ISETP.GE.AND P1, PT, R30, RZ, PT ;  /* 0x000000ff1e00720c */ /* 0x000fe20003f26270 */
[--C-:B------:R-:W-:Y:S01]  /*19c0*/  @!P5 IMAD.IADD R15, R15, 0x1, -R26.reuse ;  /* 0x000000010f0fd824 */ /* 0x100fe200078e0a1a */
[----:B------:R-:W-:Y:S01]  /*19d0*/  ISETP.GE.AND P5, PT, R31, RZ, PT ;  /* 0x000000ff1f00720c */ /* 0x000fe20003fa6270 */
[--C-:B------:R-:W-:Y:S01]  /*19e0*/  @!P6 IMAD.IADD R20, R20, 0x1, -R26.reuse ;  /* 0x000000011414e824 */ /* 0x100fe200078e0a1a */
[----:B------:R-:W-:Y:S01]  /*19f0*/  ISETP.GE.AND P6, PT, R19, RZ, PT ;  /* 0x000000ff1300720c */ /* 0x000fe20003fc6270 */
[----:B------:R-:W-:Y:S01]  /*1a00*/  @!P3 IMAD.IADD R22, R22, 0x1, -R26 ;  /* 0x000000011616b824 */ /* 0x000fe200078e0a1a */
[----:B------:R-:W-:Y:S01]  /*1a10*/  ISETP.GE.AND P3, PT, R25, RZ, PT ;  /* 0x000000ff1900720c */ /* 0x000fe20003f66270 */
[----:B------:R-:W-:Y:S01]  /*1a20*/  @!P4 IMAD.MOV R0, RZ, RZ, -R0 ;  /* 0x000000ffff00c224 */ /* 0x000fe200078e0a00 */
[----:B------:R-:W-:Y:S01]  /*1a30*/  LOP3.LUT R24, R24, 0x30, R5, 0x78, !PT ;  /* 0x0000003018187812 */ /* 0x000fe200078e7805 */
[----:B------:R-:W-:Y:S01]  /*1a40*/  IMAD.SHL.U32 R5, R35, 0x10, RZ ;  /* 0x0000001023057824 */ /* 0x000fe200078e00ff */
[----:B------:R-:W-:Y:S01]  /*1a50*/  LOP3.LUT R7, R7, R6, RZ, 0x3c, !PT ;  /* 0x0000000607077212 */ /* 0x000fe200078e3cff */
[----:B------:R-:W-:Y:S01]  /*1a60*/  @!P0 IMAD.IADD R66, R66, 0x1, -R29 ;  /* 0x0000000142428824 */ /* 0x000fe200078e0a1d */
[----:B------:R-:W-:Y:S01]  /*1a70*/  LOP3.LUT R2, R2, 0x1000, RZ, 0xc0, !PT ;  /* 0x0000100002027812 */ /* 0x000fe200078ec0ff */
[----:B------:R-:W-:Y:S01]  /*1a80*/  @!P2 IMAD.MOV R23, RZ, RZ, -R23 ;  /* 0x000000ffff17a224 */ /* 0x000fe200078e0a17 */
[----:B------:R-:W-:Y:S01]  /*1a90*/  LOP3.LUT R5, R5, 0x200, RZ, 0xc0, !PT ;  /* 0x0000020005057812 */ /* 0x000fe200078ec0ff */
[----:B------:R-:W-:Y:S01]  /*1aa0*/  @!P5 IMAD.MOV R15, RZ, RZ, -R15 ;  /* 0x000000ffff0fd224 */ /* 0x000fe200078e0a0f */
[----:B------:R-:W-:Y:S01]  /*1ab0*/  ISETP.NE.AND P0, PT, RZ, c[0x0][0x17c], PT ;  /* 0x00005f00ff007a0c */ /* 0x000fe20003f05270 */
[----:B------:R-:W-:Y:S01]  /*1ac0*/  IMAD.IADD R7, R2, 0x1, R7 ;  /* 0x0000000102077824 */ /* 0x000fe200078e0207 */
[----:B------:R-:W-:Y:S01]  /*1ad0*/  SHF.R.U32.HI R67, RZ, 0x2, R67 ;  /* 0x00000002ff437819 */ /* 0x000fe20000011643 */
[----:B------:R-:W-:Y:S01]  /*1ae0*/  IMAD.MOV.U32 R2, RZ, RZ, R4 ;  /* 0x000000ffff027224 */ /* 0x000fe200078e0004 */
[----:B------:R-:W-:Y:S01]  /*1af0*/  CS2R R34, SRZ ;  /* 0x0000000000227805 */ /* 0x000fe2000001ff00 */
[----:B------:R-:W-:Y:S01]  /*1b00*/  IMAD.IADD R6, R5, 0x1, R24 ;  /* 0x0000000105067824 */ /* 0x000fe200078e0218 */
[----:B------:R-:W-:Y:S01]  /*1b10*/  LOP3.LUT R5, RZ, c[0x0][0x17c], RZ, 0x33, !PT ;  /* 0x00005f00ff057a12 */ /* 0x000fe200078e33ff */
[----:B------:R-:W-:Y:S01]  /*1b20*/  @!P1 IMAD.MOV R2, RZ, RZ, -R2 ;  /* 0x000000ffff029224 */ /* 0x000fe200078e0a02 */
[----:B------:R-:W-:Y:S01]  /*1b30*/  ISETP.GE.AND P1, PT, R220, RZ, PT ;  /* 0x000000ffdc00720c */ /* 0x000fe20003f26270 */
[----:B------:R-:W-:Y:S01]  /*1b40*/  @!P6 IMAD.MOV R20, RZ, RZ, -R20 ;  /* 0x000000ffff14e224 */ /* 0x000fe200078e0a14 */
[C---:B------:R-:W-:Y:S01]  /*1b50*/  SEL R4, R5.reuse, R0, !P0 ;  /* 0x0000000005047207 */ /* 0x040fe20004000000 */
[----:B------:R-:W-:Y:S01]  /*1b60*/  @!P3 IMAD.MOV R22, RZ, RZ, -R22 ;  /* 0x000000ffff16b224 */ /* 0x000fe200078e0a16 */
[C---:B------:R-:W-:Y:S01]  /*1b70*/  SEL R8, R5.reuse, R8, !P0 ;  /* 0x0000000805087207 */ /* 0x040fe20004000000 */
[----:B------:R-:W-:Y:S01]  /*1b80*/  CS2R R28, SRZ ;  /* 0x00000000001c7805 */ /* 0x000fe2000001ff00 */
[C---:B------:R-:W-:Y:S01]  /*1b90*/  SEL R9, R5.reuse, R9, !P0 ;  /* 0x0000000905097207 */ /* 0x040fe20004000000 */
[----:B------:R-:W-:Y:S01]  /*1ba0*/  IMAD R214, R4, c[0x0][0x190], RZ ;  /* 0x0000640004d67a24 */ /* 0x000fe200078e02ff */
[C---:B------:R-:W-:Y:S01]  /*1bb0*/  SEL R10, R5.reuse, R10, !P0 ;  /* 0x0000000a050a7207 */ /* 0x040fe20004000000 */
[----:B------:R-:W-:Y:S01]  /*1bc0*/  IMAD R8, R8, c[0x0][0x190], RZ ;  /* 0x0000640008087a24 */ /* 0x000fe200078e02ff */
[----:B------:R-:W-:Y:S01]  /*1bd0*/  SEL R11, R5, R2, !P0 ;  /* 0x00000002050b7207 */ /* 0x000fe20004000000 */
[----:B------:R-:W-:Y:S01]  /*1be0*/  IMAD R9, R9, c[0x0][0x190], RZ ;  /* 0x0000640009097a24 */ /* 0x000fe200078e02ff */
[C---:B------:R-:W-:Y:S01]  /*1bf0*/  SEL R12, R5.reuse, R12, !P0 ;  /* 0x0000000c050c7207 */ /* 0x040fe20004000000 */
[----:B------:R-:W-:Y:S01]  /*1c00*/  @!P1 IMAD.MOV R66, RZ, RZ, -R66 ;  /* 0x000000ffff429224 */ /* 0x000fe200078e0a42 */
[C---:B------:R-:W-:Y:S01]  /*1c10*/  SEL R14, R5.reuse, R14, !P0 ;  /* 0x0000000e050e7207 */ /* 0x040fe20004000000 */
[----:B------:R-:W-:Y:S01]  /*1c20*/  IMAD R10, R10, c[0x0][0x190], RZ ;  /* 0x000064000a0a7a24 */ /* 0x000fe200078e02ff */
[----:B------:R-:W-:Y:S01]  /*1c30*/  SEL R13, R5, R13, !P0 ;  /* 0x0000000d050d7207 */ /* 0x000fe20004000000 */
[----:B------:R-:W-:Y:S01]  /*1c40*/  IMAD R11, R11, c[0x0][0x190], RZ ;  /* 0x000064000b0b7a24 */ /* 0x000fe200078e02ff */
[C---:B------:R-:W-:Y:S01]  /*1c50*/  SEL R15, R5.reuse, R15, !P0 ;  /* 0x0000000f050f7207 */ /* 0x040fe20004000000 */
[----:B------:R-:W-:Y:S01]  /*1c60*/  IMAD R12, R12, c[0x0][0x190], RZ ;  /* 0x000064000c0c7a24 */ /* 0x000fe200078e02ff */
[C---:B------:R-:W-:Y:S01]  /*1c70*/  SEL R60, R5.reuse, R16, !P0 ;  /* 0x00000010053c7207 */ /* 0x040fe20004000000 */
[----:B------:R-:W-:Y:S01]  /*1c80*/  IMAD R14, R14, c[0x0][0x190], RZ ;  /* 0x000064000e0e7a24 */ /* 0x000fe200078e02ff */
[----:B------:R-:W-:Y:S01]  /*1c90*/  SEL R61, R5, R17, !P0 ;  /* 0x00000011053d7207 */ /* 0x000fe20004000000 */
[----:B------:R-:W-:Y:S01]  /*1ca0*/  IMAD R13, R13, c[0x0][0x190], RZ ;  /* 0x000064000d0d7a24 */ /* 0x000fe200078e02ff */
[----:B------:R-:W-:Y:S01]  /*1cb0*/  SEL R62, R5, R18, !P0 ;  /* 0x00000012053e7207 */ /* 0x000fe20004000000 */
[----:B------:R-:W-:Y:S01]  /*1cc0*/  IMAD R15, R15, c[0x0][0x190], RZ ;  /* 0x000064000f0f7a24 */ /* 0x000fe200078e02ff */
[C---:B------:R-:W-:Y:S01]  /*1cd0*/  SEL R63, R5.reuse, R20, !P0 ;  /* 0x00000014053f7207 */ /* 0x040fe20004000000 */
[----:B------:R-:W-:Y:S01]  /*1ce0*/  IMAD R60, R60, c[0x0][0x190], RZ ;  /* 0x000064003c3c7a24 */ /* 0x000fe200078e02ff */
[----:B------:R-:W-:Y:S01]  /*1cf0*/  SEL R64, R5, R21, !P0 ;  /* 0x0000001505407207 */ /* 0x000fe20004000000 */
[----:B------:R-:W-:Y:S01]  /*1d00*/  IMAD R61, R61, c[0x0][0x190], RZ ;  /* 0x000064003d3d7a24 */ /* 0x000fe200078e02ff */
[C---:B------:R-:W-:Y:S01]  /*1d10*/  SEL R65, R5.reuse, R22, !P0 ;  /* 0x0000001605417207 */ /* 0x040fe20004000000 */
[----:B------:R-:W-:Y:S01]  /*1d20*/  IMAD R62, R62, c[0x0][0x190], RZ ;  /* 0x000064003e3e7a24 */ /* 0x000fe200078e02ff */
[----:B------:R-:W-:Y:S01]  /*1d30*/  SEL R5, R5, R23, !P0 ;  /* 0x0000001705057207 */ /* 0x000fe20004000000 */
[----:B------:R-:W-:Y:S01]  /*1d40*/  IMAD R63, R63, c[0x0][0x190], RZ ;  /* 0x000064003f3f7a24 */ /* 0x000fe200078e02ff */
[----:B------:R-:W-:Y:S01]  /*1d50*/  ISETP.NE.AND P0, PT, RZ, c[0x0][0x178], PT ;  /* 0x00005e00ff007a0c */ /* 0x000fe20003f05270 */
[----:B------:R-:W-:Y:S01]  /*1d60*/  IMAD R64, R64, c[0x0][0x190], RZ ;  /* 0x0000640040407a24 */ /* 0x000fe200078e02ff */
[----:B------:R-:W-:Y:S01]  /*1d70*/  LEA R215, P3, R214, c[0x0][0x168], 0x1 ;  /* 0x00005a00d6d77a11 */ /* 0x000fe200078608ff */
[----:B------:R-:W-:Y:S01]  /*1d80*/  IMAD R184, R5, c[0x0][0x190], RZ ;  /* 0x0000640005b87a24 */ /* 0x000fe200078e02ff */
[----:B------:R-:W-:Y:S01]  /*1d90*/  LEA R213, P4, R8, c[0x0][0x168], 0x1 ;  /* 0x00005a0008d57a11 */ /* 0x000fe200078808ff */
[----:B------:R-:W-:Y:S01]  /*1da0*/  IMAD R65, R65, c[0x0][0x190], RZ ;  /* 0x0000640041417a24 */ /* 0x000fe200078e02ff */
[----:B------:R-:W-:Y:S01]  /*1db0*/  LEA.HI.X.SX32 R214, R214, c[0x0][0x16c], 0x1, P3 ;  /* 0x00005b00d6d67a11 */ /* 0x000fe200018f0eff */
[----:B------:R-:W-:Y:S01]  /*1dc0*/  IMAD.MOV.U32 R2, RZ, RZ, c[0x0][0x180] ;  /* 0x00006000ff027624 */ /* 0x000fe200078e00ff */
[----:B------:R-:W-:Y:S01]  /*1dd0*/  LEA.HI.X.SX32 R212, R8, c[0x0][0x16c], 0x1, P4 ;  /* 0x00005b0008d47a11 */ /* 0x000fe200020f0eff */
[----:B------:R-:W-:Y:S01]  /*1de0*/  CS2R R30, SRZ ;  /* 0x00000000001e7805 */ /* 0x000fe2000001ff00 */
[----:B------:R-:W-:Y:S01]  /*1df0*/  LEA R210, P5, R9, c[0x0][0x168], 0x1 ;  /* 0x00005a0009d27a11 */ /* 0x000fe200078a08ff */
[----:B------:R-:W-:Y:S01]  /*1e00*/  CS2R R24, SRZ ;  /* 0x0000000000187805 */ /* 0x000fe2000001ff00 */
[----:B------:R-:W-:Y:S01]  /*1e10*/  LEA R209, P6, R10, c[0x0][0x168], 0x1 ;  /* 0x00005a000ad17a11 */ /* 0x000fe200078c08ff */
[----:B------:R-:W-:Y:S01]  /*1e20*/  CS2R R26, SRZ ;  /* 0x00000000001a7805 */ /* 0x000fe2000001ff00 */
[----:B------:R-:W-:Y:S01]  /*1e30*/  @!P0 LOP3.LUT R66, RZ, c[0x0][0x178], RZ, 0x33, !PT ;  /* 0x00005e00ff428a12 */ /* 0x000fe200078e33ff */
[----:B------:R-:W-:Y:S01]  /*1e40*/  CS2R R20, SRZ ;  /* 0x0000000000147805 */ /* 0x000fe2000001ff00 */
[----:B------:R-:W-:Y:S01]  /*1e50*/  LEA R207, P0, R11, c[0x0][0x168], 0x1 ;  /* 0x00005a000bcf7a11 */ /* 0x000fe200078008ff */
[----:B------:R-:W-:Y:S01]  /*1e60*/  CS2R R22, SRZ ;  /* 0x0000000000167805 */ /* 0x000fe2000001ff00 */
[----:B------:R-:W-:Y:S01]  /*1e70*/  LEA R205, P1, R12, c[0x0][0x168], 0x1 ;  /* 0x00005a000ccd7a11 */ /* 0x000fe200078208ff */
[----:B------:R-:W-:Y:S01]  /*1e80*/  IMAD R66, R66, c[0x0][0x184], RZ ;  /* 0x0000610042427a24 */ /* 0x000fe200078e02ff */
[----:B------:R-:W-:Y:S01]  /*1e90*/  LEA R201, P3, R13, c[0x0][0x168], 0x1 ;  /* 0x00005a000dc97a11 */ /* 0x000fe200078608ff */
[----:B------:R-:W-:Y:S01]  /*1ea0*/  CS2R R16, SRZ ;  /* 0x0000000000107805 */ /* 0x000fe2000001ff00 */
[----:B------:R-:W-:Y:S01]  /*1eb0*/  LEA R199, P4, R15, c[0x0][0x168], 0x1 ;  /* 0x00005a000fc77a11 */ /* 0x000fe200078808ff */
[----:B------:R-:W-:Y:S01]  /*1ec0*/  CS2R R18, SRZ ;  /* 0x0000000000127805 */ /* 0x000fe2000001ff00 */
[----:B------:R-:W-:Y:S01]  /*1ed0*/  LEA R4, P2, R66, c[0x0][0x160], 0x1 ;  /* 0x0000580042047a11 */ /* 0x000fe200078408ff */
[----:B------:R-:W-:Y:S01]  /*1ee0*/  IMAD.SHL.U32 R219, R219, 0x20, RZ ;  /* 0x00000020dbdb7824 */ /* 0x000fe200078e00ff */
[----:B------:R-:W-:Y:S01]  /*1ef0*/  LEA.HI.X.SX32 R211, R9, c[0x0][0x16c], 0x1, P5 ;  /* 0x00005b0009d37a11 */ /* 0x000fe200028f0eff */
[----:B------:R-:W-:Y:S01]  /*1f00*/  IMAD.SHL.U32 R230, R230, 0x2, RZ ;  /* 0x00000002e6e67824 */ /* 0x000fe200078e00ff */
[----:B------:R-:W-:Y:S01]  /*1f10*/  LEA.HI.X.SX32 R5, R66, c[0x0][0x164], 0x1, P2 ;  /* 0x0000590042057a11 */ /* 0x000fe200010f0eff */
[----:B------:R-:W-:Y:S01]  /*1f20*/  IMAD R218, R228, c[0x0][0x18c], RZ ;  /* 0x00006300e4da7a24 */ /* 0x000fe200078e02ff */
[----:B------:R-:W-:-:S02]  /*1f30*/  LEA R203, P2, R14, c[0x0][0x168], 0x1 ;  /* 0x00005a000ecb7a11 */ /* 0x000fc400078408ff */
[----:B------:R-:W-:Y:S02]  /*1f40*/  LEA.HI.X.SX32 R208, R10, c[0x0][0x16c], 0x1, P6 ;  /* 0x00005b000ad07a11 */ /* 0x000fe400030f0eff */
[----:B------:R-:W-:Y:S02]  /*1f50*/  LEA.HI.X.SX32 R206, R11, c[0x0][0x16c], 0x1, P0 ;  /* 0x00005b000bce7a11 */ /* 0x000fe400000f0eff */
[----:B------:R-:W-:Y:S02]  /*1f60*/  LEA.HI.X.SX32 R204, R12, c[0x0][0x16c], 0x1, P1 ;  /* 0x00005b000ccc7a11 */ /* 0x000fe400008f0eff */
[----:B------:R-:W-:Y:S02]  /*1f70*/  LEA.HI.X.SX32 R202, R14, c[0x0][0x16c], 0x1, P2 ;  /* 0x00005b000eca7a11 */ /* 0x000fe400010f0eff */
[----:B------:R-:W-:Y:S02]  /*1f80*/  LEA.HI.X.SX32 R200, R13, c[0x0][0x16c], 0x1, P3 ;  /* 0x00005b000dc87a11 */ /* 0x000fe400018f0eff */
[----:B------:R-:W-:-:S02]  /*1f90*/  LEA.HI.X.SX32 R198, R15, c[0x0][0x16c], 0x1, P4 ;  /* 0x00005b000fc67a11 */ /* 0x000fc400020f0eff */
[----:B------:R-:W-:Y:S02]  /*1fa0*/  LEA R197, P5, R60, c[0x0][0x168], 0x1 ;  /* 0x00005a003cc57a11 */ /* 0x000fe400078a08ff */
[----:B------:R-:W-:Y:S02]  /*1fb0*/  LEA R195, P6, R61, c[0x0][0x168], 0x1 ;  /* 0x00005a003dc37a11 */ /* 0x000fe400078c08ff */
[----:B------:R-:W-:Y:S02]  /*1fc0*/  LEA R193, P0, R62, c[0x0][0x168], 0x1 ;  /* 0x00005a003ec17a11 */ /* 0x000fe400078008ff */
[----:B------:R-:W-:Y:S02]  /*1fd0*/  LEA R191, P1, R63, c[0x0][0x168], 0x1 ;  /* 0x00005a003fbf7a11 */ /* 0x000fe400078208ff */
[----:B------:R-:W-:Y:S02]  /*1fe0*/  LEA R188, P2, R64, c[0x0][0x168], 0x1 ;  /* 0x00005a0040bc7a11 */ /* 0x000fe400078408ff */
[----:B------:R-:W-:-:S02]  /*1ff0*/  LEA R186, P3, R65, c[0x0][0x168], 0x1 ;  /* 0x00005a0041ba7a11 */ /* 0x000fc400078608ff */
[----:B------:R-:W-:Y:S02]  /*2000*/  LEA R185, P4, R184, c[0x0][0x168], 0x1 ;  /* 0x00005a00b8b97a11 */ /* 0x000fe400078808ff */
[----:B------:R-:W-:Y:S02]  /*2010*/  LOP3.LUT R0, R216, R67, RZ, 0x3c, !PT ;  /* 0x00000043d8007212 */ /* 0x000fe400078e3cff */
[----:B------:R-:W-:Y:S02]  /*2020*/  LEA.HI.X.SX32 R196, R60, c[0x0][0x16c], 0x1, P5 ;  /* 0x00005b003cc47a11 */ /* 0x000fe400028f0eff */
[----:B------:R-:W-:Y:S02]  /*2030*/  LEA.HI.X.SX32 R194, R61, c[0x0][0x16c], 0x1, P6 ;  /* 0x00005b003dc27a11 */ /* 0x000fe400030f0eff */
[----:B------:R-:W-:Y:S02]  /*2040*/  LEA.HI.X.SX32 R192, R62, c[0x0][0x16c], 0x1, P0 ;  /* 0x00005b003ec07a11 */ /* 0x000fe400000f0eff */
[----:B------:R-:W-:-:S02]  /*2050*/  LEA.HI.X.SX32 R190, R63, c[0x0][0x16c], 0x1, P1 ;  /* 0x00005b003fbe7a11 */ /* 0x000fc400008f0eff */
[----:B------:R-:W-:Y:S02]  /*2060*/  LEA.HI.X.SX32 R189, R64, c[0x0][0x16c], 0x1, P2 ;  /* 0x00005b0040bd7a11 */ /* 0x000fe400010f0eff */
[----:B------:R-:W-:Y:S02]  /*2070*/  LEA.HI.X.SX32 R187, R65, c[0x0][0x16c], 0x1, P3 ;  /* 0x00005b0041bb7a11 */ /* 0x000fe400018f0eff */
[----:B------:R-:W-:Y:S02]  /*2080*/  LEA.HI.X.SX32 R184, R184, c[0x0][0x16c], 0x1, P4 ;  /* 0x00005b00b8b87a11 */ /* 0x000fe400020f0eff */
.L_x_2:
[C---:B------:R-:W-:Y:S02]  /*2090*/  ISETP.GT.AND P0, PT, R2.reuse, RZ, PT ;  /* 0x000000ff0200720c */ /* 0x040fe40003f04270 */
[----:B------:R-:W-:Y:S02]  /*20a0*/  PRMT R90, RZ, 0x7610, R90 ;  /* 0x00007610ff5a7816 */ /* 0x000fe4000000005a */
[----:B------:R-:W-:Y:S01]  /*20b0*/  ISETP.GT.AND P1, PT, R2, 0x8, PT ;  /* 0x000000080200780c */ /* 0x000fe20003f24270 */
[----:B------:R-:W-:Y:S01]  /*20c0*/  IMAD.WIDE R8, R236, 0x2, R4 ;  /* 0x00000002ec087825 */ /* 0x000fe200078e0204 */
[----:B------:R-:W-:-:S07]  /*20d0*/  PRMT R172, RZ, 0x7610, R172 ;  /* 0x00007610ffac7816 */ /* 0x000fce00000000ac */
[----:B------:R-:W2:Y:S01]  /*20e0*/  @P0 LDG.E.U16 R90, [R4.64] ;  /* 0x00000004045a0981 */ /* 0x000ea2000c1e1500 */
[C---:B------:R-:W-:Y:S02]  /*20f0*/  ISETP.GT.AND P0, PT, R2.reuse, 0x10, PT ;  /* 0x000000100200780c */ /* 0x040fe40003f04270 */
[----:B------:R-:W-:Y:S01]  /*2100*/  PRMT R103, RZ, 0x7610, R103 ;  /* 0x00007610ff677816 */ /* 0x000fe20000000067 */
[----:B------:R0:W3:Y:S01]  /*2110*/  @P1 LDG.E.U16 R172, [R8.64] ;  /* 0x0000000408ac1981 */ /* 0x0000e2000c1e1500 */
[----:B------:R-:W-:Y:S02]  /*2120*/  ISETP.GT.AND P1, PT, R2, 0x18, PT ;  /* 0x000000180200780c */ /* 0x000fe40003f24270 */
[----:B------:R-:W-:Y:S01]  /*2130*/  PRMT R102, RZ, 0x7610, R102 ;  /* 0x00007610ff667816 */ /* 0x000fe20000000066 */
[----:B0-----:R-:W-:-:S06]  /*2140*/  IMAD.WIDE R8, R244, 0x2, R4 ;  /* 0x00000002f4087825 */ /* 0x001fcc00078e0204 */
[----:B------:R0:W4:Y:S01]  /*2150*/  @P0 LDG.E.U16 R103, [R8.64] ;  /* 0x0000000408670981 */ /* 0x000122000c1e1500 */
[----:B------:R-:W-:Y:S01]  /*2160*/  ISETP.GT.AND P0, PT, R2, 0x1, PT ;  /* 0x000000010200780c */ /* 0x000fe20003f04270 */
[----:B------:R-:W-:Y:S01]  /*2170*/  IMAD.MOV.U32 R11, RZ, RZ, c[0x0][0x188] ;  /* 0x00006200ff0b7624 */ /* 0x000fe200078e00ff */
[----:B------:R-:W-:Y:S01]  /*2180*/  PRMT R101, RZ, 0x7610, R101 ;  /* 0x00007610ff657816 */ /* 0x000fe20000000065 */
[----:B0-----:R-:W-:-:S05]  /*2190*/  IMAD.WIDE R8, R252, 0x2, R4 ;  /* 0x00000002fc087825 */ /* 0x001fca00078e0204 */
[----:B------:R0:W5:Y:S01]  /*21a0*/  @P1 LDG.E.U16 R102, [R8.64] ;  /* 0x0000000408661981 */ /* 0x000162000c1e1500 */
[----:B------:R-:W-:Y:S02]  /*21b0*/  ISETP.GT.AND P1, PT, R2, 0x9, PT ;  /* 0x000000090200780c */ /* 0x000fe40003f24270 */
[----:B------:R-:W-:Y:S01]  /*21c0*/  PRMT R100, RZ, 0x7610, R100 ;  /* 0x00007610ff647816 */ /* 0x000fe20000000064 */
[----:B0-----:R-:W-:-:S05]  /*21d0*/  IMAD.WIDE R8, R11, 0x2, R4 ;  /* 0x000000020b087825 */ /* 0x001fca00078e0204 */
[----:B------:R0:W2:Y:S01]  /*21e0*/  @P0 LDG.E.U16 R101, [R8.64] ;  /* 0x0000000408650981 */ /* 0x0000a2000c1e1500 */
[----:B------:R-:W-:Y:S01]  /*21f0*/  ISETP.GT.AND P0, PT, R2, 0x11, PT ;  /* 0x000000110200780c */ /* 0x000fe20003f04270 */
[----:B------:R-:W-:Y:S01]  /*2200*/  IMAD.MOV.U32 R10, RZ, RZ, c[0x0][0x188] ;  /* 0x00006200ff0a7624 */ /* 0x000fe200078e00ff */
[----:B------:R-:W-:Y:S01]  /*2210*/  PRMT R99, RZ, 0x7610, R99 ;  /* 0x00007610ff637816 */ /* 0x000fe20000000063 */
[----:B0-----:R-:W-:-:S05]  /*2220*/  IMAD.WIDE R8, R237, 0x2, R4 ;  /* 0x00000002ed087825 */ /* 0x001fca00078e0204 */
[----:B------:R0:W2:Y:S01]  /*2230*/  @P1 LDG.E.U16 R100, [R8.64] ;  /* 0x0000000408641981 */ /* 0x0000a2000c1e1500 */
[----:B------:R-:W-:Y:S01]  /*2240*/  ISETP.GT.AND P1, PT, R2, 0x19, PT ;  /* 0x000000190200780c */ /* 0x000fe20003f24270 */
[----:B------:R-:W-:Y:S01]  /*2250*/  IMAD R10, R10, 0x19, RZ ;  /* 0x000000190a0a7824 */ /* 0x000fe200078e02ff */
[----:B------:R-:W-:Y:S01]  /*2260*/  PRMT R98, RZ, 0x7610, R98 ;  /* 0x00007610ff627816 */ /* 0x000fe20000000062 */
[----:B0-----:R-:W-:-:S05]  /*2270*/  IMAD.WIDE R8, R245, 0x2, R4 ;  /* 0x00000002f5087825 */ /* 0x001fca00078e0204 */
[----:B------:R0:W2:Y:S01]  /*2280*/  @P0 LDG.E.U16 R99, [R8.64] ;  /* 0x0000000408630981 */ /* 0x0000a2000c1e1500 */
[----:B------:R-:W-:Y:S02]  /*2290*/  ISETP.GT.AND P0, PT, R2, 0x2, PT ;  /* 0x000000020200780c */ /* 0x000fe40003f04270 */
[----:B------:R-:W-:Y:S01]  /*22a0*/  PRMT R97, RZ, 0x7610, R97 ;  /* 0x00007610ff617816 */ /* 0x000fe20000000061 */
[----:B0-----:R-:W-:-:S05]  /*22b0*/  IMAD.WIDE R8, R10, 0x2, R4 ;  /* 0x000000020a087825 */ /* 0x001fca00078e0204 */
[----:B------:R0:W2:Y:S01]  /*22c0*/  @P1 LDG.E.U16 R98, [R8.64] ;  /* 0x0000000408621981 */ /* 0x0000a2000c1e1500 */
        /* <DEDUP_REMOVED lines=19> */
[----:B0-----:R-:W-:-:S05]  /*2400*/  IMAD.WIDE R8, R231, 0x2, R4 ;  /* 0x00000002e7087825 */ /* 0x001fca00078e0204 */
[----:B------:R0:W3:Y:S01]  /*2410*/  @P0 LDG.E.U16 R93, [R8.64] ;  /* 0x00000004085d0981 */ /* 0x0000e2000c1e1500 */
[----:B------:R-:W-:Y:S02]  /*2420*/  PRMT R92, RZ, 0x7610, R92 ;  /* 0x00007610ff5c7816 */ /* 0x000fe4000000005c */
[C---:B------:R-:W-:Y:S01]  /*2430*/  ISETP.GT.AND P0, PT, R2.reuse, 0x4, PT ;  /* 0x000000040200780c */ /* 0x040fe20003f04270 */
[----:B0-----:R-:W-:Y:S01]  /*2440*/  IMAD.WIDE R8, R239, 0x2, R4 ;  /* 0x00000002ef087825 */ /* 0x001fe200078e0204 */
[----:B------:R-:W-:Y:S02]  /*2450*/  PRMT R69, RZ, 0x7610, R69 ;  /* 0x00007610ff457816 */ /* 0x000fe40000000045 */
[C---:B------:R-:W-:Y:S02]  /*2460*/  ISETP.GT.AND P2, PT, R2.reuse, 0x6, PT ;  /* 0x000000060200780c */ /* 0x040fe40003f44270 */
[----:B------:R0:W3:Y:S01]  /*2470*/  @P1 LDG.E.U16 R92, [R8.64] ;  /* 0x00000004085c1981 */ /* 0x0000e2000c1e1500 */
[----:B------:R-:W-:Y:S01]  /*2480*/  ISETP.GT.AND P1, PT, R2, 0x5, PT ;  /* 0x000000050200780c */ /* 0x000fe20003f24270 */
[----:B------:R-:W-:Y:S01]  /*2490*/  IMAD.WIDE R10, R233, 0x2, R4 ;  /* 0x00000002e90a7825 */ /* 0x000fe200078e0204 */
[----:B------:R-:W-:-:S02]  /*24a0*/  PRMT R65, RZ, 0x7610, R65 ;  /* 0x00007610ff417816 */ /* 0x000fc40000000041 */
[----:B------:R-:W-:Y:S01]  /*24b0*/  ISETP.GT.AND P3, PT, R2, 0x7, PT ;  /* 0x000000070200780c */ /* 0x000fe20003f64270 */
[----:B0-----:R-:W-:Y:S01]  /*24c0*/  IMAD.WIDE R8, R232, 0x2, R4 ;  /* 0x00000002e8087825 */ /* 0x001fe200078e0204 */
[----:B------:R-:W-:Y:S02]  /*24d0*/  PRMT R61, RZ, 0x7610, R61 ;  /* 0x00007610ff3d7816 */ /* 0x000fe4000000003d */
[----:B------:R-:W-:-:S05]  /*24e0*/  PRMT R68, RZ, 0x7610, R68 ;  /* 0x00007610ff447816 */ /* 0x000fca0000000044 */
[----:B------:R0:W3:Y:S04]  /*24f0*/  @P1 LDG.E.U16 R65, [R10.64] ;  /* 0x000000040a411981 */ /* 0x0000e8000c1e1500 */
[----:B------:R1:W3:Y:S01]  /*2500*/  @P0 LDG.E.U16 R69, [R8.64] ;  /* 0x0000000408450981 */ /* 0x0002e2000c1e1500 */
[C---:B------:R-:W-:Y:S02]  /*2510*/  ISETP.GT.AND P0, PT, R2.reuse, 0xc, PT ;  /* 0x0000000c0200780c */ /* 0x040fe40003f04270 */
[----:B------:R-:W-:Y:S01]  /*2520*/  ISETP.GT.AND P1, PT, R2, 0xd, PT ;  /* 0x0000000d0200780c */ /* 0x000fe20003f24270 */
[----:B-1----:R-:W-:-:S05]  /*2530*/  IMAD.WIDE R8, R234, 0x2, R4 ;  /* 0x00000002ea087825 */ /* 0x002fca00078e0204 */
[----:B------:R1:W3:Y:S01]  /*2540*/  @P2 LDG.E.U16 R61, [R8.64] ;  /* 0x00000004083d2981 */ /* 0x0002e2000c1e1500 */
[----:B------:R-:W-:Y:S01]  /*2550*/  PRMT R64, RZ, 0x7610, R64 ;  /* 0x00007610ff407816 */ /* 0x000fe20000000040 */
[----:B-1----:R-:W-:-:S05]  /*2560*/  IMAD.WIDE R8, R240, 0x2, R4 ;  /* 0x00000002f0087825 */ /* 0x002fca00078e0204 */
[----:B------:R1:W3:Y:S01]  /*2570*/  @P0 LDG.E.U16 R68, [R8.64] ;  /* 0x0000000408440981 */ /* 0x0002e2000c1e1500 */
[----:B------:R-:W-:Y:S02]  /*2580*/  ISETP.GT.AND P0, PT, R2, 0xe, PT ;  /* 0x0000000e0200780c */ /* 0x000fe40003f04270 */
[----:B------:R-:W-:Y:S01]  /*2590*/  PRMT R60, RZ, 0x7610, R60 ;  /* 0x00007610ff3c7816 */ /* 0x000fe2000000003c */
[----:B-1----:R-:W-:-:S05]  /*25a0*/  IMAD.WIDE R8, R241, 0x2, R4 ;  /* 0x00000002f1087825 */ /* 0x002fca00078e0204 */
[----:B------:R1:W3:Y:S01]  /*25b0*/  @P1 LDG.E.U16 R64, [R8.64] ;  /* 0x0000000408401981 */ /* 0x0002e2000c1e1500 */
[----:B------:R-:W-:Y:S02]  /*25c0*/  ISETP.GT.AND P1, PT, R2, 0xf, PT ;  /* 0x0000000f0200780c */ /* 0x000fe40003f24270 */
[----:B------:R-:W-:Y:S01]  /*25d0*/  PRMT R12, RZ, 0x7610, R12 ;  /* 0x00007610ff0c7816 */ /* 0x000fe2000000000c */
[----:B-1----:R-:W-:Y:S01]  /*25e0*/  IMAD.WIDE R8, R242, 0x2, R4 ;  /* 0x00000002f2087825 */ /* 0x002fe200078e0204 */
[----:B------:R-:W-:-:S04]  /*25f0*/  PRMT R13, RZ, 0x7610, R13 ;  /* 0x00007610ff0d7816 */ /* 0x000fc8000000000d */
[----:B------:R1:W3:Y:S01]  /*2600*/  @P0 LDG.E.U16 R60, [R8.64] ;  /* 0x00000004083c0981 */ /* 0x0002e2000c1e1500 */
[----:B------:R-:W-:Y:S01]  /*2610*/  ISETP.GT.AND P0, PT, R2, 0x13, PT ;  /* 0x000000130200780c */ /* 0x000fe20003f04270 */
[----:B0-----:R-:W-:-:S05]  /*2620*/  IMAD.WIDE R10, R235, 0x2, R4 ;  /* 0x00000002eb0a7825 */ /* 0x001fca00078e0204 */
[----:B------:R0:W3:Y:S01]  /*2630*/  @P3 LDG.E.U16 R13, [R10.64] ;  /* 0x000000040a0d3981 */ /* 0x0000e2000c1e1500 */
[----:B-1----:R-:W-:-:S05]  /*2640*/  IMAD.WIDE R8, R243, 0x2, R4 ;  /* 0x00000002f3087825 */ /* 0x002fca00078e0204 */
[----:B------:R1:W3:Y:S01]  /*2650*/  @P1 LDG.E.U16 R12, [R8.64] ;  /* 0x00000004080c1981 */ /* 0x0002e2000c1e1500 */
[----:B------:R-:W-:Y:S01]  /*2660*/  ISETP.GT.AND P1, PT, R2, 0x14, PT ;  /* 0x000000140200780c */ /* 0x000fe20003f24270 */
[----:B0-----:R-:W-:Y:S01]  /*2670*/  IMAD.WIDE R10, R247, 0x2, R4 ;  /* 0x00000002f70a7825 */ /* 0x001fe200078e0204 */
[----:B------:R-:W-:Y:S02]  /*2680*/  PRMT R67, RZ, 0x7610, R67 ;  /* 0x00007610ff437816 */ /* 0x000fe40000000043 */
[----:B-1----:R-:W-:-:S06]  /*2690*/  PRMT R9, RZ, 0x7610, R9 ;  /* 0x00007610ff097816 */ /* 0x002fcc0000000009 */
[----:B------:R0:W3:Y:S01]  /*26a0*/  @P0 LDG.E.U16 R9, [R10.64] ;  /* 0x000000040a090981 */ /* 0x0000e2000c1e1500 */
[----:B------:R-:W-:Y:S02]  /*26b0*/  ISETP.GT.AND P0, PT, R2, 0x15, PT ;  /* 0x000000150200780c */ /* 0x000fe40003f04270 */
[----:B------:R-:W-:Y:S01]  /*26c0*/  PRMT R63, RZ, 0x7610, R63 ;  /* 0x00007610ff3f7816 */ /* 0x000fe2000000003f */
[----:B0-----:R-:W-:-:S05]  /*26d0*/  IMAD.WIDE R10, R248, 0x2, R4 ;  /* 0x00000002f80a7825 */ /* 0x001fca00078e0204 */
[----:B------:R0:W3:Y:S01]  /*26e0*/  @P1 LDG.E.U16 R67, [R10.64] ;  /* 0x000000040a431981 */ /* 0x0000e2000c1e1500 */
[----:B------:R-:W-:Y:S02]  /*26f0*/  ISETP.GT.AND P1, PT, R2, 0x16, PT ;  /* 0x000000160200780c */ /* 0x000fe40003f24270 */
[----:B------:R-:W-:Y:S01]  /*2700*/  PRMT R15, RZ, 0x7610, R15 ;  /* 0x00007610ff0f7816 */ /* 0x000fe2000000000f */
[----:B0-----:R-:W-:-:S05]  /*2710*/  IMAD.WIDE R10, R249, 0x2, R4 ;  /* 0x00000002f90a7825 */ /* 0x001fca00078e0204 */
[----:B------:R0:W3:Y:S01]  /*2720*/  @P0 LDG.E.U16 R63, [R10.64] ;  /* 0x000000040a3f0981 */ /* 0x0000e2000c1e1500 */
[----:B------:R-:W-:Y:S01]  /*2730*/  ISETP.GT.AND P0, PT, R2, 0x17, PT ;  /* 0x000000170200780c */ /* 0x000fe20003f04270 */
[----:B------:R-:W-:Y:S02]  /*2740*/  IMAD.MOV.U32 R88, RZ, RZ, c[0x0][0x188] ;  /* 0x00006200ff587624 */ /* 0x000fe400078e00ff */
[----:B0-----:R-:W-:-:S05]  /*2750*/  IMAD.WIDE R10, R250, 0x2, R4 ;  /* 0x00000002fa0a7825 */ /* 0x001fca00078e0204 */
[----:B------:R0:W3:Y:S01]  /*2760*/  @P1 LDG.E.U16 R15, [R10.64] ;  /* 0x000000040a0f1981 */ /* 0x0000e2000c1e1500 */
[----:B------:R-:W-:Y:S01]  /*2770*/  IMAD.WIDE R70, R251, 0x2, R4 ;  /* 0x00000002fb467825 */ /* 0x000fe200078e0204 */
[----:B------:R-:W-:-:S03]  /*2780*/  ISETP.GT.AND P1, PT, R2, 0x1b, PT ;  /* 0x0000001b0200780c */ /* 0x000fc60003f24270 */
[----:B------:R-:W-:Y:S01]  /*2790*/  IMAD R88, R88, 0x1b, RZ ;  /* 0x0000001b58587824 */ /* 0x000fe200078e02ff */
[----:B0-----:R-:W-:Y:S02]  /*27a0*/  PRMT R11, RZ, 0x7610, R11 ;  /* 0x00007610ff0b7816 */ /* 0x001fe4000000000b */
[----:B------:R-:W-:-:S04]  /*27b0*/  PRMT R8, RZ, 0x7610, R8 ;  /* 0x00007610ff087816 */ /* 0x000fc80000000008 */
[----:B------:R0:W3:Y:S01]  /*27c0*/  @P0 LDG.E.U16 R11, [R70.64] ;  /* 0x00000004460b0981 */ /* 0x0000e2000c1e1500 */
[----:B------:R-:W-:Y:S01]  /*27d0*/  ISETP.GT.AND P0, PT, R2, 0x1c, PT ;  /* 0x0000001c0200780c */ /* 0x000fe20003f04270 */
[----:B0-----:R-:W-:-:S04]  /*27e0*/  IMAD.WIDE R70, R88, 0x2, R4 ;  /* 0x0000000258467825 */ /* 0x001fc800078e0204 */
[----:B------:R-:W-:Y:S01]  /*27f0*/  IMAD.MOV.U32 R88, RZ, RZ, c[0x0][0x188] ;  /* 0x00006200ff587624 */ /* 0x000fe200078e00ff */
[----:B------:R0:W3:Y:S03]  /*2800*/  @P1 LDG.E.U16 R8, [R70.64] ;  /* 0x0000000446081981 */ /* 0x0000e6000c1e1500 */
[----:B------:R-:W-:Y:S01]  /*2810*/  IMAD R88, R88, 0x1c, RZ ;  /* 0x0000001c58587824 */ /* 0x000fe200078e02ff */
[----:B------:R-:W-:Y:S02]  /*2820*/  PRMT R66, RZ, 0x7610, R66 ;  /* 0x00007610ff427816 */ /* 0x000fe40000000042 */
        /* <DEDUP_REMOVED lines=11> */
[----:B------:R-:W-:Y:S02]  /*28e0*/  ISETP.GT.AND P1, PT, R2, 0x1f, PT ;  /* 0x0000001f0200780c */ /* 0x000fe40003f24270 */
[----:B------:R-:W-:Y:S01]  /*28f0*/  PRMT R14, RZ, 0x7610, R14 ;  /* 0x00007610ff0e7816 */ /* 0x000fe2000000000e */
[----:B0-----:R-:W-:-:S04]  /*2900*/  IMAD.WIDE R70, R88, 0x2, R4 ;  /* 0x0000000258467825 */ /* 0x001fc800078e0204 */
[----:B------:R-:W-:Y:S01]  /*2910*/  IMAD.MOV.U32 R88, RZ, RZ, c[0x0][0x188] ;  /* 0x00006200ff587624 */ /* 0x000fe200078e00ff */
[----:B------:R0:W3:Y:S03]  /*2920*/  @P0 LDG.E.U16 R14, [R70.64] ;  /* 0x00000004460e0981 */ /* 0x0000e6000c1e1500 */
[----:B------:R-:W-:Y:S01]  /*2930*/  IMAD R88, R88, 0x1f, RZ ;  /* 0x0000001f58587824 */ /* 0x000fe200078e02ff */
[----:B------:R-:W-:-:S03]  /*2940*/  PRMT R10, RZ, 0x7610, R10 ;  /* 0x00007610ff0a7816 */ /* 0x000fc6000000000a */
[----:B0-----:R-:W-:-:S05]  /*2950*/  IMAD.WIDE R70, R88, 0x2, R4 ;  /* 0x0000000258467825 */ /* 0x001fca00078e0204 */
[----:B------:R0:W3:Y:S04]  /*2960*/  @P1 LDG.E.U16 R10, [R70.64] ;  /* 0x00000004460a1981 */ /* 0x0000e8000c1e1500 */
[----:B------:R-:W-:Y:S01]  /*2970*/  BAR.SYNC.DEFER_BLOCKING 0x0 ;  /* 0x0000000000007b1d */ /* 0x000fe20000010000 */
[----:B------:R-:W-:Y:S02]  /*2980*/  LOP3.LUT R185, R185, R184, RZ, 0x3c, !PT ;  /* 0x000000b8b9b97212 */ /* 0x000fe400078e3cff */
[----:B------:R-:W-:Y:S02]  /*2990*/  ISETP.GE.AND P0, PT, R228, R2, PT ;  /* 0x00000002e400720c */ /* 0x000fe40003f06270 */
[----:B------:R-:W-:-:S04]  /*29a0*/  LOP3.LUT R184, R185, R184, RZ, 0x3c, !PT ;  /* 0x000000b8b9b87212 */ /* 0x000fc800078e3cff */
[----:B------:R-:W-:Y:S02]  /*29b0*/  LOP3.LUT R185, R185, R184, RZ, 0x3c, !PT ;  /* 0x000000b8b9b97212 */ /* 0x000fe400078e3cff */
[----:B0-----:R-:W-:-:S03]  /*29c0*/  PRMT R70, RZ, 0x7610, R70 ;  /* 0x00007610ff467816 */ /* 0x001fc60000000046 */
[C---:B------:R-:W-:Y:S01]  /*29d0*/  IMAD.WIDE R88, R218.reuse, 0x2, R184 ;  /* 0x00000002da587825 */ /* 0x040fe200078e02b8 */
[----:B------:R-:W-:Y:S02]  /*29e0*/  PRMT R71, RZ, 0x7610, R71 ;  /* 0x00007610ff477816 */ /* 0x000fe40000000047 */
[-C--:B------:R-:W-:Y:S02]  /*29f0*/  LOP3.LUT R191, R191, R190.reuse, RZ, 0x3c, !PT ;  /* 0x000000bebfbf7212 */ /* 0x080fe400078e3cff */
[----:B------:R0:W3:Y:S02]  /*2a00*/  @!P0 LDG.E.U16 R70, [R88.64] ;  /* 0x0000000458468981 */ /* 0x0000e4000c1e1500 */
[----:B------:R-:W-:Y:S02]  /*2a10*/  LOP3.LUT R190, R191, R190, RZ, 0x3c, !PT ;  /* 0x000000bebfbe7212 */ /* 0x000fe400078e3cff */
[----:B------:R-:W-:Y:S01]  /*2a20*/  LOP3.LUT R193, R193, R192, RZ, 0x3c, !PT ;  /* 0x000000c0c1c17212 */ /* 0x000fe200078e3cff */
[----:B--2---:R1:W-:Y:S01]  /*2a30*/  STS.U16 [R216], R90 ;  /* 0x0000005ad8007388 */ /* 0x0043e20000000400 */
[----:B0-----:R-:W-:Y:S01]  /*2a40*/  IMAD.WIDE R88, R218, 0x2, R186 ;  /* 0x00000002da587825 */ /* 0x001fe200078e02ba */
[----:B------:R-:W-:-:S04]  /*2a50*/  LOP3.LUT R191, R191, R190, RZ, 0x3c, !PT ;  /* 0x000000bebfbf7212 */ /* 0x000fc800078e3cff */
[----:B------:R0:W2:Y:S01]  /*2a60*/  @!P0 LDG.E.U16 R71, [R88.64] ;  /* 0x0000000458478981 */ /* 0x0000a2000c1e1500 */
[----:B-1----:R-:W-:Y:S01]  /*2a70*/  IMAD.WIDE R90, R218, 0x2, R188 ;  /* 0x00000002da5a7825 */ /* 0x002fe200078e02bc */
[----:B------:R-:W-:Y:S02]  /*2a80*/  LOP3.LUT R192, R193, R192, RZ, 0x3c, !PT ;  /* 0x000000c0c1c07212 */ /* 0x000fe400078e3cff */
[----:B------:R-:W-:Y:S02]  /*2a90*/  LOP3.LUT R195, R195, R194, RZ, 0x3c, !PT ;  /* 0x000000c2c3c37212 */ /* 0x000fe400078e3cff */
[----:B0-----:R-:W-:Y:S02]  /*2aa0*/  PRMT R88, RZ, 0x7610, R88 ;  /* 0x00007610ff587816 */ /* 0x001fe40000000058 */
[----:B------:R-:W-:Y:S02]  /*2ab0*/  PRMT R89, RZ, 0x7610, R89 ;  /* 0x00007610ff597816 */ /* 0x000fe40000000059 */
[----:B------:R-:W-:-:S02]  /*2ac0*/  LOP3.LUT R193, R193, R192, RZ, 0x3c, !PT ;  /* 0x000000c0c1c17212 */ /* 0x000fc400078e3cff */
[----:B------:R0:W2:Y:S01]  /*2ad0*/  @!P0 LDG.E.U16 R88, [R90.64] ;  /* 0x000000045a588981 */ /* 0x0000a2000c1e1500 */
[----:B------:R-:W-:Y:S02]  /*2ae0*/  LOP3.LUT R194, R195, R194, RZ, 0x3c, !PT ;  /* 0x000000c2c3c27212 */ /* 0x000fe400078e3cff */
[----:B------:R-:W-:Y:S01]  /*2af0*/  LOP3.LUT R197, R197, R196, RZ, 0x3c, !PT ;  /* 0x000000c4c5c57212 */ /* 0x000fe200078e3cff */
[----:B----4-:R1:W-:Y:S01]  /*2b00*/  STS.U16 [R216+0x2000], R103 ;  /* 0x00200067d8007388 */ /* 0x0103e20000000400 */
[----:B0-----:R-:W-:Y:S01]  /*2b10*/  IMAD.WIDE R90, R218, 0x2, R190 ;  /* 0x00000002da5a7825 */ /* 0x001fe200078e02be */
[----:B------:R-:W-:Y:S02]  /*2b20*/  LOP3.LUT R195, R195, R194, RZ, 0x3c, !PT ;  /* 0x000000c2c3c37212 */ /* 0x000fe400078e3cff */
[----:B-1----:R-:W-:Y:S02]  /*2b30*/  PRMT R103, RZ, 0x7610, R103 ;  /* 0x00007610ff677816 */ /* 0x002fe40000000067 */
[----:B------:R0:W4:Y:S01]  /*2b40*/  @!P0 LDG.E.U16 R89, [R90.64] ;  /* 0x000000045a598981 */ /* 0x000122000c1e1500 */
[----:B------:R-:W-:-:S02]  /*2b50*/  LOP3.LUT R196, R197, R196, RZ, 0x3c, !PT ;  /* 0x000000c4c5c47212 */ /* 0x000fc400078e3cff */
[----:B------:R-:W-:Y:S01]  /*2b60*/  LOP3.LUT R199, R199, R198, RZ, 0x3c, !PT ;  /* 0x000000c6c7c77212 */ /* 0x000fe200078e3cff */
[----:B-----5:R1:W-:Y:S01]  /*2b70*/  STS.U16 [R216+0x3000], R102 ;  /* 0x00300066d8007388 */ /* 0x0203e20000000400 */
[----:B0-----:R-:W-:Y:S01]  /*2b80*/  IMAD.WIDE R90, R218, 0x2, R192 ;  /* 0x00000002da5a7825 */ /* 0x001fe200078e02c0 */
[----:B------:R-:W-:Y:S02]  /*2b90*/  LOP3.LUT R197, R197, R196, RZ, 0x3c, !PT ;  /* 0x000000c4c5c57212 */ /* 0x000fe400078e3cff */
[----:B-1----:R-:W-:Y:S02]  /*2ba0*/  PRMT R102, RZ, 0x7610, R102 ;  /* 0x00007610ff667816 */ /* 0x002fe40000000066 */
[----:B------:R0:W5:Y:S01]  /*2bb0*/  @!P0 LDG.E.U16 R103, [R90.64] ;  /* 0x000000045a678981 */ /* 0x000162000c1e1500 */
[----:B------:R-:W-:-:S03]  /*2bc0*/  LOP3.LUT R198, R199, R198, RZ, 0x3c, !PT ;  /* 0x000000c6c7c67212 */ /* 0x000fc600078e3cff */
[----:B---3--:R-:W-:Y:S01]  /*2bd0*/  STS.U16 [R216+0x1000], R172 ;  /* 0x001000acd8007388 */ /* 0x008fe20000000400 */
[----:B------:R-:W-:Y:S01]  /*2be0*/  LOP3.LUT R201, R201, R200, RZ, 0x3c, !PT ;  /* 0x000000c8c9c97212 */ /* 0x000fe200078e3cff */
[----:B0-----:R-:W-:Y:S02]  /*2bf0*/  IMAD.WIDE R90, R218, 0x2, R194 ;  /* 0x00000002da5a7825 */ /* 0x001fe400078e02c2 */
[----:B------:R0:W-:Y:S01]  /*2c00*/  STS.U16 [R227+0x200], R101 ;  /* 0x00020065e3007388 */ /* 0x0001e20000000400 */
[----:B------:R-:W-:-:S03]  /*2c10*/  LOP3.LUT R199, R199, R198, RZ, 0x3c, !PT ;  /* 0x000000c6c7c77212 */ /* 0x000fc600078e3cff */
[----:B------:R1:W3:Y:S01]  /*2c20*/  @!P0 LDG.E.U16 R102, [R90.64] ;  /* 0x000000045a668981 */ /* 0x0002e2000c1e1500 */
[----:B------:R-:W-:Y:S02]  /*2c30*/  LOP3.LUT R200, R201, R200, RZ, 0x3c, !PT ;  /* 0x000000c8c9c87212 */ /* 0x000fe400078e3cff */
[----:B0-----:R-:W-:Y:S01]  /*2c40*/  PRMT R101, RZ, 0x7610, R101 ;  /* 0x00007610ff657816 */ /* 0x001fe20000000065 */
[----:B-1----:R-:W-:Y:S01]  /*2c50*/  IMAD.WIDE R90, R218, 0x2, R196 ;  /* 0x00000002da5a7825 */ /* 0x002fe200078e02c4 */
[----:B------:R0:W-:Y:S01]  /*2c60*/  STS.U16 [R227+0x1200], R100 ;  /* 0x00120064e3007388 */ /* 0x0001e20000000400 */
[----:B------:R-:W-:-:S03]  /*2c70*/  LOP3.LUT R203, R203, R202, RZ, 0x3c, !PT ;  /* 0x000000cacbcb7212 */ /* 0x000fc600078e3cff */
[----:B------:R1:W3:Y:S01]  /*2c80*/  @!P0 LDG.E.U16 R101, [R90.64] ;  /* 0x000000045a658981 */ /* 0x0002e2000c1e1500 */
[----:B------:R-:W-:Y:S02]  /*2c90*/  LOP3.LUT R201, R201, R200, RZ, 0x3c, !PT ;  /* 0x000000c8c9c97212 */ /* 0x000fe400078e3cff */
[----:B0-----:R-:W-:Y:S01]  /*2ca0*/  PRMT R100, RZ, 0x7610, R100 ;  /* 0x00007610ff647816 */ /* 0x001fe20000000064 */
[----:B-1----:R-:W-:Y:S01]  /*2cb0*/  IMAD.WIDE R90, R218, 0x2, R198 ;  /* 0x00000002da5a7825 */ /* 0x002fe200078e02c6 */
[----:B------:R-:W-:Y:S01]  /*2cc0*/  LOP3.LUT R202, R203, R202, RZ, 0x3c, !PT ;  /* 0x000000cacbca7212 */ /* 0x000fe200078e3cff */
        /* <DEDUP_REMOVED lines=20> */
[C---:B------:R-:W-:Y:S01]  /*2e10*/  LOP3.LUT R208, R209.reuse, R208, RZ, 0x3c, !PT ;  /* 0x000000d0d1d07212 */ /* 0x040fe200078e3cff */
[----:B------:R0:W-:Y:S04]  /*2e20*/  STS.U16 [R226+0x1400], R96 ;  /* 0x00140060e2007388 */ /* 0x0001e80000000400 */
[----:B------:R1:W3:Y:S01]  /*2e30*/  @!P0 LDG.E.U16 R97, [R90.64] ;  /* 0x000000045a618981 */ /* 0x0002e2000c1e1500 */
[----:B------:R-:W-:-:S02]  /*2e40*/  LOP3.LUT R209, R209, R208, RZ, 0x3c, !PT ;  /* 0x000000d0d1d17212 */ /* 0x000fc400078e3cff */
        /* <DEDUP_REMOVED lines=20> */
[----:B------:R-:W-:-:S04]  /*2f90*/  PRMT R173, RZ, 0x7610, R173 ;  /* 0x00007610ffad7816 */ /* 0x000fc800000000ad */
[----:B------:R0:W3:Y:S02]  /*2fa0*/  @!P0 LDG.E.U16 R93, [R90.64] ;  /* 0x000000045a5d8981 */ /* 0x0000e4000c1e1500 */
[----:B0-----:R-:W-:-:S05]  /*2fb0*/  IMAD.WIDE R90, R218, 0x2, R214 ;  /* 0x00000002da5a7825 */ /* 0x001fca00078e02d6 */
[----:B------:R-:W3:Y:S04]  /*2fc0*/  @!P0 LDG.E.U16 R173, [R90.64] ;  /* 0x000000045aad8981 */ /* 0x000ee8000c1e1500 */
[----:B------:R-:W-:Y:S04]  /*2fd0*/  STS.U16 [R225+0x1600], R92 ;  /* 0x0016005ce1007388 */ /* 0x000fe80000000400 */
        /* <DEDUP_REMOVED lines=19> */
[----:B--2---:R-:W-:Y:S04]  /*3110*/  STS.U16 [R0+0x4200], R71 ;  /* 0x0042004700007388 */ /* 0x004fe80000000400 */
[----:B------:R-:W-:Y:S04]  /*3120*/  STS.U16 [R0+0x4400], R88 ;  /* 0x0044005800007388 */ /* 0x000fe80000000400 */
[----:B----4-:R-:W-:Y:S04]  /*3130*/  STS.U16 [R0+0x4600], R89 ;  /* 0x0046005900007388 */ /* 0x010fe80000000400 */
[----:B-----5:R-:W-:Y:S04]  /*3140*/  STS.U16 [R0+0x4800], R103 ;  /* 0x0048006700007388 */ /* 0x020fe80000000400 */
[----:B---3--:R-:W-:Y:S04]  /*3150*/  STS.U16 [R0+0x4a00], R102 ;  /* 0x004a006600007388 */ /* 0x008fe80000000400 */
        /* <DEDUP_REMOVED lines=10> */
[----:B------:R-:W-:Y:S06]  /*3200*/  BAR.SYNC.DEFER_BLOCKING 0x0 ;  /* 0x0000000000007b1d */ /* 0x000fec0000010000 */
[----:B------:R-:W-:Y:S04]  /*3210*/  LDSM.16.MT88.4 R176, [R7] ;  /* 0x0000000007b0783b */ /* 0x000fe80000004200 */
[----:B------:R-:W0:Y:S04]  /*3220*/  LDSM.16.M88.4 R60, [R6+0x4000] ;  /* 0x00400000063c783b */ /* 0x000e280000000200 */
[----:B------:R-:W1:Y:S04]  /*3230*/  LDSM.16.M88.4 R68, [R6+0x4400] ;  /* 0x004400000644783b */ /* 0x000e680000000200 */
[----:B------:R-:W2:Y:S04]  /*3240*/  LDSM.16.M88.4 R88, [R6+0x4800] ;  /* 0x004800000658783b */ /* 0x000ea80000000200 */
[----:B------:R-:W3:Y:S04]  /*3250*/  LDSM.16.M88.4 R92, [R6+0x4c00] ;  /* 0x004c0000065c783b */ /* 0x000ee80000000200 */
[----:B------:R-:W4:Y:S04]  /*3260*/  LDSM.16.M88.4 R96, [R6+0x5000] ;  /* 0x005000000660783b */ /* 0x000f280000000200 */
[----:B------:R-:W5:Y:S04]  /*3270*/  LDSM.16.M88.4 R100, [R6+0x5400] ;  /* 0x005400000664783b */ /* 0x000f680000000200 */
[----:B------:R-:W3:Y:S04]  /*3280*/  LDSM.16.M88.4 R8, [R6+0x5800] ;  /* 0x005800000608783b */ /* 0x000ee80000000200 */
[----:B------:R-:W4:Y:S04]  /*3290*/  LDSM.16.M88.4 R12, [R6+0x5c00] ;  /* 0x005c0000060c783b */ /* 0x000f280000000200 */
[----:B------:R-:W4:Y:S04]  /*32a0*/  LDSM.16.MT88.4 R172, [R7+0x80] ;  /* 0x0000800007ac783b */ /* 0x000f280000004200 */
[----:B------:R-:W5:Y:S01]  /*32b0*/  LDSM.16.MT88.4 R64, [R7+0x180] ;  /* 0x000180000740783b */ /* 0x000f620000004200 */
[C---:B0-----:R-:W-:Y:S03]  /*32c0*/  HMMA.16816.F32.BF16 R144, R176.reuse, R60, R144 ;  /* 0x0000003cb090723c */ /* 0x041fe60000041890 */
[----:B------:R-:W-:Y:S05]  /*32d0*/  LDSM.16.MT88.4 R180, [R7+0x100] ;  /* 0x0001000007b4783b */ /* 0x000fea0000004200 */
[C---:B-1----:R-:W-:Y:S08]  /*32e0*/  HMMA.16816.F32.BF16 R140, R176.reuse, R68, R140 ;  /* 0x00000044b08c723c */ /* 0x042ff0000004188c */
[C---:B--2---:R-:W-:Y:S08]  /*32f0*/  HMMA.16816.F32.BF16 R136, R176.reuse, R88, R136 ;  /* 0x00000058b088723c */ /* 0x044ff00000041888 */
[C---:B---3--:R-:W-:Y:S08]  /*3300*/  HMMA.16816.F32.BF16 R52, R176.reuse, R92, R52 ;  /* 0x0000005cb034723c */ /* 0x048ff00000041834 */
[C---:B----4-:R-:W-:Y:S08]  /*3310*/  HMMA.16816.F32.BF16 R48, R176.reuse, R96, R48 ;  /* 0x00000060b030723c */ /* 0x050ff00000041830 */
[C---:B-----5:R-:W-:Y:S08]  /*3320*/  HMMA.16816.F32.BF16 R44, R176.reuse, R100, R44 ;  /* 0x00000064b02c723c */ /* 0x060ff0000004182c */
[C---:B------:R-:W-:Y:S08]  /*3330*/  HMMA.16816.F32.BF16 R40, R176.reuse, R8, R40 ;  /* 0x00000008b028723c */ /* 0x040ff00000041828 */
[----:B------:R-:W-:Y:S01]  /*3340*/  HMMA.16816.F32.BF16 R36, R176, R12, R36 ;  /* 0x0000000cb024723c */ /* 0x000fe20000041824 */
[----:B------:R-:W0:Y:S07]  /*3350*/  LDSM.16.MT88.4 R176, [R7+0x2000] ;  /* 0x0020000007b0783b */ /* 0x000e2e0000004200 */
[-C--:B------:R-:W-:Y:S08]  /*3360*/  HMMA.16816.F32.BF16 R164, R172, R60.reuse, R164 ;  /* 0x0000003caca4723c */ /* 0x080ff000000418a4 */
[----:B------:R-:W-:Y:S08]  /*3370*/  HMMA.16816.F32.BF16 R76, R64, R60, R76 ;  /* 0x0000003c404c723c */ /* 0x000ff0000004184c */
        /* <DEDUP_REMOVED lines=10> */
[C---:B------:R-:W-:Y:S08]  /*3420*/  HMMA.16816.F32.BF16 R28, R172.reuse, R8, R28 ;  /* 0x00000008ac1c723c */ /* 0x040ff0000004181c */
[----:B------:R-:W-:Y:S01]  /*3430*/  HMMA.16816.F32.BF16 R24, R172, R12, R24 ;  /* 0x0000000cac18723c */ /* 0x000fe20000041818 */
[----:B------:R-:W-:Y:S07]  /*3440*/  LDSM.16.MT88.4 R172, [R7+0x2100] ;  /* 0x0021000007ac783b */ /* 0x000fee0000004200 */
[C---:B------:R-:W-:Y:S08]  /*3450*/  HMMA.16816.F32.BF16 R108, R64.reuse, R8, R108 ;  /* 0x00000008406c723c */ /* 0x040ff0000004186c */
[----:B------:R-:W-:Y:S01]  /*3460*/  HMMA.16816.F32.BF16 R56, R64, R12, R56 ;  /* 0x0000000c4038723c */ /* 0x000fe20000041838 */
[----:B------:R-:W-:Y:S07]  /*3470*/  LDSM.16.MT88.4 R64, [R7+0x2180] ;  /* 0x002180000740783b */ /* 0x000fee0000004200 */
[C---:B0-----:R-:W-:Y:S08]  /*3480*/  HMMA.16816.F32.BF16 R144, R176.reuse, R62, R144 ;  /* 0x0000003eb090723c */ /* 0x041ff00000041890 */
[C---:B------:R-:W-:Y:S08]  /*3490*/  HMMA.16816.F32.BF16 R140, R176.reuse, R70, R140 ;  /* 0x00000046b08c723c */ /* 0x040ff0000004188c */
[C---:B------:R-:W-:Y:S08]  /*34a0*/  HMMA.16816.F32.BF16 R136, R176.reuse, R90, R136 ;  /* 0x0000005ab088723c */ /* 0x040ff00000041888 */
[C---:B------:R-:W-:Y:S08]  /*34b0*/  HMMA.16816.F32.BF16 R52, R176.reuse, R94, R52 ;  /* 0x0000005eb034723c */ /* 0x040ff00000041834 */
[C---:B------:R-:W-:Y:S08]  /*34c0*/  HMMA.16816.F32.BF16 R48, R176.reuse, R98, R48 ;  /* 0x00000062b030723c */ /* 0x040ff00000041830 */
[C---:B------:R-:W-:Y:S08]  /*34d0*/  HMMA.16816.F32.BF16 R44, R176.reuse, R102, R44 ;  /* 0x00000066b02c723c */ /* 0x040ff0000004182c */
[C---:B------:R-:W-:Y:S08]  /*34e0*/  HMMA.16816.F32.BF16 R40, R176.reuse, R10, R40 ;  /* 0x0000000ab028723c */ /* 0x040ff00000041828 */
[----:B------:R-:W-:Y:S01]  /*34f0*/  HMMA.16816.F32.BF16 R36, R176, R14, R36 ;  /* 0x0000000eb024723c */ /* 0x000fe20000041824 */
[----:B------:R-:W0:Y:S07]  /*3500*/  LDSM.16.MT88.4 R176, [R7+0x2080] ;  /* 0x0020800007b0783b */ /* 0x000e2e0000004200 */
[C---:B------:R-:W-:Y:S07]  /*3510*/  HMMA.16816.F32.BF16 R20, R180.reuse, R8, R20 ;  /* 0x00000008b414723c */ /* 0x040fee0000041814 */
[----:B------:R-:W-:Y:S01]  /*3520*/  IMAD.WIDE R8, R219, 0x2, R212 ;  /* 0x00000002db087825 */ /* 0x000fe200078e02d4 */
[----:B------:R-:W-:Y:S03]  /*3530*/  HMMA.16816.F32.BF16 R72, R180, R60, R72 ;  /* 0x0000003cb448723c */ /* 0x000fe60000041848 */
[----:B------:R-:W-:-:S02]  /*3540*/  IMAD.MOV.U32 R213, RZ, RZ, R8 ;  /* 0x000000ffffd57224 */ /* 0x000fc400078e0008 */
[----:B------:R-:W-:-:S03]  /*3550*/  IMAD.MOV.U32 R212, RZ, RZ, R9 ;  /* 0x000000ffffd47224 */ /* 0x000fc600078e0009 */
[----:B------:R-:W-:Y:S01]  /*3560*/  HMMA.16816.F32.BF16 R80, R180, R68, R80 ;  /* 0x00000044b450723c */ /* 0x000fe20000041850 */
[----:B------:R-:W-:-:S07]  /*3570*/  IMAD.WIDE R8, R219, 0x2, R206 ;  /* 0x00000002db087825 */ /* 0x000fce00078e02ce */
[----:B------:R-:W-:Y:S01]  /*3580*/  HMMA.16816.F32.BF16 R152, R180, R88, R152 ;  /* 0x00000058b498723c */ /* 0x000fe20000041898 */
[----:B------:R-:W-:-:S07]  /*3590*/  IMAD.MOV.U32 R207, RZ, RZ, R8 ;  /* 0x000000ffffcf7224 */ /* 0x000fce00078e0008 */
[----:B------:R-:W-:Y:S01]  /*35a0*/  HMMA.16816.F32.BF16 R156, R180, R92, R156 ;  /* 0x0000005cb49c723c */ /* 0x000fe2000004189c */
[----:B------:R-:W-:-:S07]  /*35b0*/  IMAD.MOV.U32 R206, RZ, RZ, R9 ;  /* 0x000000ffffce7224 */ /* 0x000fce00078e0009 */
[C---:B------:R-:W-:Y:S08]  /*35c0*/  HMMA.16816.F32.BF16 R120, R180.reuse, R96, R120 ;  /* 0x00000060b478723c */ /* 0x040ff00000041878 */
[C---:B------:R-:W-:Y:S08]  /*35d0*/  HMMA.16816.F32.BF16 R116, R180.reuse, R100, R116 ;  /* 0x00000064b474723c */ /* 0x040ff00000041874 */
[----:B------:R-:W-:Y:S01]  /*35e0*/  HMMA.16816.F32.BF16 R16, R180, R12, R16 ;  /* 0x0000000cb410723c */ /* 0x000fe20000041810 */
[----:B------:R-:W-:Y:S01]  /*35f0*/  IMAD.WIDE R8, R219, 0x2, R200 ;  /* 0x00000002db087825 */ /* 0x000fe200078e02c8 */
[----:B------:R-:W-:-:S05]  /*3600*/  IADD3 R217, R217, -0x1, RZ ;  /* 0xffffffffd9d97810 */ /* 0x000fca0007ffe0ff */
[----:B------:R-:W-:Y:S01]  /*3610*/  IMAD.WIDE R12, R219, 0x2, R214 ;  /* 0x00000002db0c7825 */ /* 0x000fe200078e02d6 */
[----:B------:R-:W-:-:S03]  /*3620*/  ISETP.NE.U32.AND P0, PT, R217, RZ, PT ;  /* 0x000000ffd900720c */ /* 0x000fc60003f05070 */
[----:B------:R-:W-:Y:S02]  /*3630*/  IMAD.MOV.U32 R215, RZ, RZ, R12 ;  /* 0x000000ffffd77224 */ /* 0x000fe400078e000c */
[----:B------:R-:W-:Y:S02]  /*3640*/  IMAD.MOV.U32 R214, RZ, RZ, R13 ;  /* 0x000000ffffd67224 */ /* 0x000fe400078e000d */
[----:B------:R-:W-:Y:S02]  /*3650*/  IMAD.MOV.U32 R201, RZ, RZ, R8 ;  /* 0x000000ffffc97224 */ /* 0x000fe400078e0008 */
[----:B------:R-:W-:Y:S02]  /*3660*/  IMAD.MOV.U32 R200, RZ, RZ, R9 ;  /* 0x000000ffffc87224 */ /* 0x000fe400078e0009 */
[----:B------:R-:W-:-:S04]  /*3670*/  IMAD.WIDE R12, R219, 0x2, R208 ;  /* 0x00000002db0c7825 */ /* 0x000fc800078e02d0 */
[----:B------:R-:W-:-:S04]  /*3680*/  IMAD.WIDE R8, R219, 0x2, R194 ;  /* 0x00000002db087825 */ /* 0x000fc800078e02c2 */
[----:B------:R-:W-:Y:S02]  /*3690*/  IMAD.MOV.U32 R209, RZ, RZ, R12 ;  /* 0x000000ffffd17224 */ /* 0x000fe400078e000c */
[----:B------:R-:W-:Y:S02]  /*36a0*/  IMAD.MOV.U32 R208, RZ, RZ, R13 ;  /* 0x000000ffffd07224 */ /* 0x000fe400078e000d */
[----:B------:R-:W-:Y:S02]  /*36b0*/  IMAD.MOV.U32 R195, RZ, RZ, R8 ;  /* 0x000000ffffc37224 */ /* 0x000fe400078e0008 */
[----:B------:R-:W-:Y:S02]  /*36c0*/  IMAD.MOV.U32 R194, RZ, RZ, R9 ;  /* 0x000000ffffc27224 */ /* 0x000fe400078e0009 */
[----:B------:R-:W-:-:S04]  /*36d0*/  IMAD.WIDE R60, R219, 0x2, R204 ;  /* 0x00000002db3c7825 */ /* 0x000fc800078e02cc */
[----:B------:R-:W-:-:S04]  /*36e0*/  IMAD.WIDE R12, R219, 0x2, R202 ;  /* 0x00000002db0c7825 */ /* 0x000fc800078e02ca */
[----:B------:R-:W-:Y:S01]  /*36f0*/  IMAD.WIDE R8, R219, 0x2, R190 ;  /* 0x00000002db087825 */ /* 0x000fe200078e02be */
[-C--:B0-----:R-:W-:Y:S03]  /*3700*/  HMMA.16816.F32.BF16 R28, R176, R10.reuse, R28 ;  /* 0x0000000ab01c723c */ /* 0x081fe6000004181c */
[----:B------:R-:W-:Y:S02]  /*3710*/  IMAD.MOV.U32 R205, RZ, RZ, R60 ;  /* 0x000000ffffcd7224 */ /* 0x000fe400078e003c */
[----:B------:R-:W-:Y:S02]  /*3720*/  IMAD.MOV.U32 R204, RZ, RZ, R61 ;  /* 0x000000ffffcc7224 */ /* 0x000fe400078e003d */
[----:B------:R-:W-:Y:S01]  /*3730*/  IMAD.MOV.U32 R203, RZ, RZ, R12 ;  /* 0x000000ffffcb7224 */ /* 0x000fe200078e000c */
[----:B------:R-:W-:Y:S01]  /*3740*/  HMMA.16816.F32.BF16 R20, R172, R10, R20 ;  /* 0x0000000aac14723c */ /* 0x000fe20000041814 */
[----:B------:R-:W-:-:S02]  /*3750*/  IMAD.MOV.U32 R202, RZ, RZ, R13 ;  /* 0x000000ffffca7224 */ /* 0x000fc400078e000d */
[----:B------:R-:W-:Y:S02]  /*3760*/  IMAD.MOV.U32 R191, RZ, RZ, R8 ;  /* 0x000000ffffbf7224 */ /* 0x000fe400078e0008 */
[----:B------:R-:W-:Y:S02]  /*3770*/  IMAD.MOV.U32 R190, RZ, RZ, R9 ;  /* 0x000000ffffbe7224 */ /* 0x000fe400078e0009 */
[C---:B------:R-:W-:Y:S01]  /*3780*/  IMAD.WIDE R60, R219.reuse, 0x2, R198 ;  /* 0x00000002db3c7825 */ /* 0x040fe200078e02c6 */
[----:B------:R-:W-:Y:S03]  /*3790*/  HMMA.16816.F32.BF16 R108, R64, R10, R108 ;  /* 0x0000000a406c723c */ /* 0x000fe6000004186c */
[----:B------:R-:W-:-:S04]  /*37a0*/  IMAD.WIDE R12, R219, 0x2, R196 ;  /* 0x00000002db0c7825 */ /* 0x000fc800078e02c4 */
[C---:B------:R-:W-:Y:S01]  /*37b0*/  IMAD.WIDE R10, R219.reuse, 0x2, R192 ;  /* 0x00000002db0a7825 */ /* 0x040fe200078e02c0 */
[----:B------:R-:W-:Y:S03]  /*37c0*/  HMMA.16816.F32.BF16 R164, R176, R62, R164 ;  /* 0x0000003eb0a4723c */ /* 0x000fe600000418a4 */
[----:B------:R-:W-:Y:S01]  /*37d0*/  IMAD.WIDE R8, R219, 0x2, R184 ;  /* 0x00000002db087825 */ /* 0x000fe200078e02b8 */
[----:B------:R-:W-:-:S04]  /*37e0*/  IADD3 R2, R2, -0x20, RZ ;  /* 0xffffffe002027810 */ /* 0x000fc80007ffe0ff */
[----:B------:R-:W-:Y:S01]  /*37f0*/  HMMA.16816.F32.BF16 R148, R176, R70, R148 ;  /* 0x00000046b094723c */ /* 0x000fe20000041894 */
[----:B------:R-:W-:-:S04]  /*3800*/  IMAD.WIDE R210, R219, 0x2, R210 ;  /* 0x00000002dbd27825 */ /* 0x000fc800078e02d2 */
[----:B------:R-:W-:-:S03]  /*3810*/  IMAD.MOV.U32 R199, RZ, RZ, R60 ;  /* 0x000000ffffc77224 */ /* 0x000fc600078e003c */
[----:B------:R-:W-:Y:S01]  /*3820*/  HMMA.16816.F32.BF16 R132, R176, R90, R132 ;  /* 0x0000005ab084723c */ /* 0x000fe20000041884 */
[----:B------:R-:W-:Y:S02]  /*3830*/  IMAD.MOV.U32 R198, RZ, RZ, R61 ;  /* 0x000000ffffc67224 */ /* 0x000fe400078e003d */
[----:B------:R-:W-:Y:S02]  /*3840*/  IMAD.MOV.U32 R197, RZ, RZ, R12 ;  /* 0x000000ffffc57224 */ /* 0x000fe400078e000c */
[----:B------:R-:W-:-:S03]  /*3850*/  IMAD.MOV.U32 R196, RZ, RZ, R13 ;  /* 0x000000ffffc47224 */ /* 0x000fc600078e000d */
[----:B------:R-:W-:Y:S01]  /*3860*/  HMMA.16816.F32.BF16 R128, R176, R94, R128 ;  /* 0x0000005eb080723c */ /* 0x000fe20000041880 */
[----:B------:R-:W-:Y:S02]  /*3870*/  IMAD.MOV.U32 R193, RZ, RZ, R10 ;  /* 0x000000ffffc17224 */ /* 0x000fe400078e000a */
[----:B------:R-:W-:Y:S02]  /*3880*/  IMAD.MOV.U32 R192, RZ, RZ, R11 ;  /* 0x000000ffffc07224 */ /* 0x000fe400078e000b */
[----:B------:R-:W-:-:S03]  /*3890*/  IMAD.WIDE R188, R219, 0x2, R188 ;  /* 0x00000002dbbc7825 */ /* 0x000fc600078e02bc */
[----:B------:R-:W-:Y:S01]  /*38a0*/  HMMA.16816.F32.BF16 R124, R176, R98, R124 ;  /* 0x00000062b07c723c */ /* 0x000fe2000004187c */
[----:B------:R-:W-:-:S04]  /*38b0*/  IMAD.WIDE R186, R219, 0x2, R186 ;  /* 0x00000002dbba7825 */ /* 0x000fc800078e02ba */
[----:B------:R-:W-:-:S03]  /*38c0*/  IMAD.WIDE R4, R229, 0x2, R4 ;  /* 0x00000002e5047825 */ /* 0x000fc600078e0204 */
[----:B------:R-:W-:Y:S01]  /*38d0*/  HMMA.16816.F32.BF16 R32, R176, R102, R32 ;  /* 0x00000066b020723c */ /* 0x000fe20000041820 */
[----:B------:R-:W-:Y:S02]  /*38e0*/  IMAD.MOV.U32 R185, RZ, RZ, R8 ;  /* 0x000000ffffb97224 */ /* 0x000fe400078e0008 */
[----:B------:R-:W-:-:S05]  /*38f0*/  IMAD.MOV.U32 R184, RZ, RZ, R9 ;  /* 0x000000ffffb87224 */ /* 0x000fca00078e0009 */
[----:B------:R-:W-:Y:S08]  /*3900*/  HMMA.16816.F32.BF16 R24, R176, R14, R24 ;  /* 0x0000000eb018723c */ /* 0x000ff00000041818 */
[C---:B------:R-:W-:Y:S08]  /*3910*/  HMMA.16816.F32.BF16 R72, R172.reuse, R62, R72 ;  /* 0x0000003eac48723c */ /* 0x040ff00000041848 */
[C---:B------:R-:W-:Y:S08]  /*3920*/  HMMA.16816.F32.BF16 R80, R172.reuse, R70, R80 ;  /* 0x00000046ac50723c */ /* 0x040ff00000041850 */
[C---:B------:R-:W-:Y:S08]  /*3930*/  HMMA.16816.F32.BF16 R152, R172.reuse, R90, R152 ;  /* 0x0000005aac98723c */ /* 0x040ff00000041898 */
[C---:B------:R-:W-:Y:S08]  /*3940*/  HMMA.16816.F32.BF16 R156, R172.reuse, R94, R156 ;  /* 0x0000005eac9c723c */ /* 0x040ff0000004189c */
[C---:B------:R-:W-:Y:S08]  /*3950*/  HMMA.16816.F32.BF16 R120, R172.reuse, R98, R120 ;  /* 0x00000062ac78723c */ /* 0x040ff00000041878 */
[C---:B------:R-:W-:Y:S08]  /*3960*/  HMMA.16816.F32.BF16 R116, R172.reuse, R102, R116 ;  /* 0x00000066ac74723c */ /* 0x040ff00000041874 */
[----:B------:R-:W-:Y:S08]  /*3970*/  HMMA.16816.F32.BF16 R16, R172, R14, R16 ;  /* 0x0000000eac10723c */ /* 0x000ff00000041810 */
[C---:B------:R-:W-:Y:S08]  /*3980*/  HMMA.16816.F32.BF16 R76, R64.reuse, R62, R76 ;  /* 0x0000003e404c723c */ /* 0x040ff0000004184c */
[C---:B------:R-:W-:Y:S08]  /*3990*/  HMMA.16816.F32.BF16 R84, R64.reuse, R70, R84 ;  /* 0x000000464054723c */ /* 0x040ff00000041854 */
[C---:B------:R-:W-:Y:S08]  /*39a0*/  HMMA.16816.F32.BF16 R104, R64.reuse, R90, R104 ;  /* 0x0000005a4068723c */ /* 0x040ff00000041868 */
[C---:B------:R-:W-:Y:S08]  /*39b0*/  HMMA.16816.F32.BF16 R160, R64.reuse, R94, R160 ;  /* 0x0000005e40a0723c */ /* 0x040ff000000418a0 */
[C---:B------:R-:W-:Y:S08]  /*39c0*/  HMMA.16816.F32.BF16 R168, R64.reuse, R98, R168 ;  /* 0x0000006240a8723c */ /* 0x040ff000000418a8 */
[C---:B------:R-:W-:Y:S08]  /*39d0*/  HMMA.16816.F32.BF16 R112, R64.reuse, R102, R112 ;  /* 0x000000664070723c */ /* 0x040ff00000041870 */
[----:B------:R-:W-:Y:S01]  /*39e0*/  HMMA.16816.F32.BF16 R56, R64, R14, R56 ;  /* 0x0000000e4038723c */ /* 0x000fe20000041838 */
[----:B------:R-:W-:Y:S01]  /*39f0*/  @!P0 CALL.REL.NOINC `(.L_x_1) ;  /* 0x0000001000008944 */ /* 0x000fe20003c00000 */
[----:B------:R-:W-:Y:S06]  /*3a00*/  BRA `(.L_x_2) ;  /* 0xffffe68000007947 */ /* 0x000fec000383ffff */
.L_x_1:
[----:B------:R-:W-:-:S06]  /*3a10*/  NOP ;  /* 0x0000000000007918 */ /* 0x000fcc0000000000 */
[----:B------:R-:W-:-:S14]  /*3a20*/  NOP ;  /* 0x0000000000007918 */ /* 0x000fdc0000000000 */
[----:B------:R-:W-:Y:S02]  /*3a30*/  F2FP.BF16.PACK_AB R61, R115, R114 ;  /* 0x00000072733d723e */ /* 0x000fe400000010ff */
[----:B------:R-:W-:-:S02]  /*3a40*/  F2FP.BF16.PACK_AB R115, R57, R56 ;  /* 0x000000383973723e */ /* 0x000fc400000010ff */
[----:B------:R-:W-:Y:S02]  /*3a50*/  F2FP.BF16.PACK_AB R57, R119, R118 ;  /* 0x000000767739723e */ /* 0x000fe400000010ff */
[----:B------:R-:W-:Y:S02]  /*3a60*/  F2FP.BF16.PACK_AB R63, R59, R58 ;  /* 0x0000003a3b3f723e */ /* 0x000fe400000010ff */
[----:B------:R-:W-:Y:S02]  /*3a70*/  F2FP.BF16.PACK_AB R119, R17, R16 ;  /* 0x000000101177723e */ /* 0x000fe400000010ff */
[----:B------:R-:W-:Y:S02]  /*3a80*/  F2FP.BF16.PACK_AB R118, R21, R20 ;  /* 0x000000141576723e */ /* 0x000fe400000010ff */
        /* <DEDUP_REMOVED lines=58> */
.L_x_0:
[----:B------:R-:W0:Y:S01]  /*3e30*/  S2R R10, SR_TID.X ;  /* 0x00000000000a7919 */ /* 0x000e220000002100 */
[C---:B------:R-:W-:Y:S01]  /*3e40*/  IADD3 R24, R3.reuse, 0x1, RZ ;  /* 0x0000000103187810 */ /* 0x040fe20007ffe0ff */
[C---:B------:R-:W-:Y:S02]  /*3e50*/  IMAD R41, R3.reuse, c[0x0][0x198], RZ ;  /* 0x0000660003297a24 */ /* 0x040fe400078e02ff */
[----:B------:R-:W-:Y:S01]  /*3e60*/  BAR.SYNC.DEFER_BLOCKING 0x0 ;  /* 0x0000000000007b1d */ /* 0x000fe20000010000 */
[----:B------:R-:W-:Y:S02]  /*3e70*/  ISETP.GE.AND P0, PT, R220, c[0x0][0x178], PT ;  /* 0x00005e00dc007a0c */ /* 0x000fe40003f06270 */
[----:B------:R-:W-:Y:S02]  /*3e80*/  IADD3 R43, R3, 0x5, RZ ;  /* 0x00000005032b7810 */ /* 0x000fe40007ffe0ff */
[----:B------:R-:W-:-:S02]  /*3e90*/  ISETP.LT.AND P1, PT, R24, c[0x0][0x17c], !P0 ;  /* 0x00005f0018007a0c */ /* 0x000fc40004721270 */
[----:B------:R-:W-:Y:S01]  /*3ea0*/  ISETP.LT.AND P2, PT, R3, c[0x0][0x17c], !P0 ;  /* 0x00005f0003007a0c */ /* 0x000fe20004741270 */
[C---:B0-----:R-:W-:Y:S02]  /*3eb0*/  IMAD.SHL.U32 R0, R10.reuse, 0x400, RZ ;  /* 0x000004000a007824 */ /* 0x041fe400078e00ff */
[C---:B------:R-:W-:Y:S02]  /*3ec0*/  IMAD.SHL.U32 R9, R10.reuse, 0x20, RZ ;  /* 0x000000200a097824 */ /* 0x040fe400078e00ff */
[----:B------:R-:W-:Y:S01]  /*3ed0*/  IMAD.SHL.U32 R2, R10, 0x4, RZ ;  /* 0x000000040a027824 */ /* 0x000fe200078e00ff */
[----:B------:R-:W-:Y:S01]  /*3ee0*/  LOP3.LUT R0, R0, 0x6000, RZ, 0xc0, !PT ;  /* 0x0000600000007812 */ /* 0x000fe200078ec0ff */
[----:B------:R-:W-:-:S03]  /*3ef0*/  IMAD.SHL.U32 R8, R10, 0x80, RZ ;  /* 0x000000800a087824 */ /* 0x000fc600078e00ff */
[----:B------:R-:W-:Y:S01]  /*3f00*/  LOP3.LUT R9, R0, 0x60, R9, 0xf8, !PT ;  /* 0x0000006000097812 */ /* 0x000fe200078ef809 */
[----:B------:R-:W-:Y:S01]  /*3f10*/  IMAD.SHL.U32 R0, R10, 0x1000, RZ ;  /* 0x000010000a007824 */ /* 0x000fe200078e00ff */
[----:B------:R-:W-:Y:S02]  /*3f20*/  LOP3.LUT R8, R8, 0x1000, RZ, 0xc0, !PT ;  /* 0x0000100008087812 */ /* 0x000fe400078ec0ff */
[----:B------:R-:W-:Y:S02]  /*3f30*/  LOP3.LUT R9, R9, 0x370, R2, 0x78, !PT ;  /* 0x0000037009097812 */ /* 0x000fe400078e7802 */
[----:B------:R-:W-:Y:S02]  /*3f40*/  LOP3.LUT R10, R10, 0xff, RZ, 0xc0, !PT ;  /* 0x000000ff0a0a7812 */ /* 0x000fe400078ec0ff */
[----:B------:R-:W-:Y:S01]  /*3f50*/  LOP3.LUT R0, R0, 0x6000, RZ, 0xc0, !PT ;  /* 0x0000600000007812 */ /* 0x000fe200078ec0ff */
[----:B------:R-:W-:Y:S01]  /*3f60*/  IMAD.IADD R48, R8, 0x1, R9 ;  /* 0x0000000108307824 */ /* 0x000fe200078e0209 */
[----:B------:R-:W-:-:S03]  /*3f70*/  IADD3 R2, R3, 0x3, RZ ;  /* 0x0000000303027810 */ /* 0x000fc60007ffe0ff */
[----:B------:R-:W-:Y:S01]  /*3f80*/  IMAD R36, R10, 0x10, R0 ;  /* 0x000000100a247824 */ /* 0x000fe200078e0200 */
[----:B------:R-:W-:Y:S01]  /*3f90*/  STS.128 [R48], R140 ;  /* 0x0000008c30007388 */ /* 0x000fe20000000c00 */
[----:B------:R-:W-:Y:S01]  /*3fa0*/  ISETP.LT.AND P4, PT, R2, c[0x0][0x17c], !P0 ;  /* 0x00005f0002007a0c */ /* 0x000fe20004781270 */
[----:B------:R-:W-:Y:S01]  /*3fb0*/  IMAD R2, R220, c[0x0][0x194], RZ ;  /* 0x00006500dc027a24 */ /* 0x000fe200078e02ff */
[----:B------:R-:W-:Y:S01]  /*3fc0*/  IADD3 R0, R3, 0x4, RZ ;  /* 0x0000000403007810 */ /* 0x000fe20007ffe0ff */
[----:B------:R0:W-:Y:S01]  /*3fd0*/  STS.128 [R48+0x80], R4 ;  /* 0x0000800430007388 */ /* 0x0001e20000000c00 */
[C---:B------:R-:W-:Y:S02]  /*3fe0*/  LOP3.LUT R39, R36.reuse, 0x20, RZ, 0x3c, !PT ;  /* 0x0000002024277812 */ /* 0x040fe400078e3cff */
[C---:B------:R-:W-:Y:S01]  /*3ff0*/  LOP3.LUT R38, R36.reuse, 0x40, RZ, 0x3c, !PT ;  /* 0x0000004024267812 */ /* 0x040fe200078e3cff */
[----:B------:R-:W-:Y:S01]  /*4000*/  STS.128 [R48+0x400], R148 ;  /* 0x0004009430007388 */ /* 0x000fe20000000c00 */
[----:B------:R-:W-:-:S02]  /*4010*/  LOP3.LUT R37, R36, 0x60, RZ, 0x3c, !PT ;  /* 0x0000006024257812 */ /* 0x000fc400078e3cff */
[----:B------:R-:W-:Y:S01]  /*4020*/  ISETP.LT.AND P3, PT, R0, c[0x0][0x17c], !P0 ;  /* 0x00005f0000007a0c */ /* 0x000fe20004761270 */
[----:B------:R-:W-:Y:S01]  /*4030*/  STS.128 [R48+0x480], R12 ;  /* 0x0004800c30007388 */ /* 0x000fe20000000c00 */
[----:B------:R-:W-:-:S03]  /*4040*/  LEA R0, P6, R2, c[0x0][0x170], 0x1 ;  /* 0x00005c0002007a11 */ /* 0x000fc600078c08ff */
[----:B------:R-:W-:Y:S01]  /*4050*/  STS.128 [R48+0x800], R80 ;  /* 0x0008005030007388 */ /* 0x000fe20000000c00 */
[----:B------:R-:W-:Y:S02]  /*4060*/  LEA.HI.X.SX32 R2, R2, c[0x0][0x174], 0x1, P6 ;  /* 0x00005d0002027a11 */ /* 0x000fe400030f0eff */
[----:B------:R-:W-:Y:S01]  /*4070*/  LEA R40, P6, R41, R0, 0x1 ;  /* 0x0000000029287211 */ /* 0x000fe200078c08ff */
[----:B------:R-:W-:Y:S01]  /*4080*/  STS.128 [R48+0x880], R16 ;  /* 0x0008801030007388 */ /* 0x000fe20000000c00 */
[----:B0-----:R-:W-:-:S03]  /*4090*/  IADD3 R4, R3, 0x2, RZ ;  /* 0x0000000203047810 */ /* 0x001fc60007ffe0ff */
[----:B------:R-:W-:Y:S01]  /*40a0*/  STS.128 [R48+0xc00], R84 ;  /* 0x000c005430007388 */ /* 0x000fe20000000c00 */
[----:B------:R-:W-:-:S03]  /*40b0*/  ISETP.LT.AND P5, PT, R4, c[0x0][0x17c], !P0 ;  /* 0x00005f0004007a0c */ /* 0x000fc600047a1270 */
[----:B------:R-:W-:Y:S04]  /*40c0*/  STS.128 [R48+0xc80], R20 ;  /* 0x000c801430007388 */ /* 0x000fe80000000c00 */
[----:B------:R-:W-:Y:S06]  /*40d0*/  BAR.SYNC.DEFER_BLOCKING 0x0 ;  /* 0x0000000000007b1d */ /* 0x000fec0000010000 */
[----:B------:R-:W-:Y:S04]  /*40e0*/  LDS.128 R8, [R36] ;  /* 0x0000000024087984 */ /* 0x000fe80000000c00 */
[----:B------:R-:W-:Y:S04]  /*40f0*/  LDS.128 R28, [R36+0x1000] ;  /* 0x00100000241c7984 */ /* 0x000fe80000000c00 */
[----:B------:R-:W0:Y:S04]  /*4100*/  LDS.128 R20, [R39] ;  /* 0x0000000027147984 */ /* 0x000e280000000c00 */
[----:B------:R-:W-:Y:S04]  /*4110*/  LDS.128 R24, [R39+0x1000] ;  /* 0x0010000027187984 */ /* 0x000fe80000000c00 */
[----:B------:R-:W1:Y:S04]  /*4120*/  LDS.128 R16, [R38] ;  /* 0x0000000026107984 */ /* 0x000e680000000c00 */
[----:B------:R-:W-:Y:S04]  /*4130*/  LDS.128 R12, [R38+0x1000] ;  /* 0x00100000260c7984 */ /* 0x000fe80000000c00 */
[----:B------:R-:W2:Y:S04]  /*4140*/  LDS.128 R32, [R37] ;  /* 0x0000000025207984 */ /* 0x000ea80000000c00 */
[----:B------:R-:W3:Y:S04]  /*4150*/  LDS.128 R4, [R37+0x1000] ;  /* 0x0010000025047984 */ /* 0x000ee80000000c00 */
[----:B------:R-:W-:Y:S06]  /*4160*/  BAR.SYNC.DEFER_BLOCKING 0x0 ;  /* 0x0000000000007b1d */ /* 0x000fec0000010000 */
[----:B------:R4:W-:Y:S04]  /*4170*/  STS.128 [R48], R44 ;  /* 0x0000002c30007388 */ /* 0x0009e80000000c00 */
[----:B------:R-:W-:Y:S04]  /*4180*/  STS.128 [R48+0x80], R88 ;  /* 0x0000805830007388 */ /* 0x000fe80000000c00 */
[----:B------:R-:W-:Y:S04]  /*4190*/  STS.128 [R48+0x400], R68 ;  /* 0x0004004430007388 */ /* 0x000fe80000000c00 */
[----:B------:R-:W-:Y:S04]  /*41a0*/  STS.128 [R48+0x480], R64 ;  /* 0x0004804030007388 */ /* 0x000fe80000000c00 */
[----:B------:R-:W-:Y:S01]  /*41b0*/  STS.128 [R48+0x800], R116 ;  /* 0x0008007430007388 */ /* 0x000fe20000000c00 */
[----:B----4-:R-:W-:-:S02]  /*41c0*/  IADD3 R45, R41, c[0x0][0x198], RZ ;  /* 0x00006600292d7a10 */ /* 0x010fc40007ffe0ff */
[----:B------:R-:W-:Y:S01]  /*41d0*/  LEA.HI.X.SX32 R41, R41, R2, 0x1, P6 ;  /* 0x0000000229297211 */ /* 0x000fe200030f0eff */
[----:B------:R-:W-:Y:S01]  /*41e0*/  STS.128 [R48+0x880], R56 ;  /* 0x0008803830007388 */ /* 0x000fe20000000c00 */
[C---:B------:R-:W-:Y:S02]  /*41f0*/  LEA R42, P6, R45.reuse, R0, 0x1 ;  /* 0x000000002d2a7211 */ /* 0x040fe400078c08ff */
[----:B------:R-:W-:Y:S01]  /*4200*/  IADD3 R47, R45, c[0x0][0x198], RZ ;  /* 0x000066002d2f7a10 */ /* 0x000fe20007ffe0ff */
[----:B------:R-:W-:Y:S01]  /*4210*/  STS.128 [R48+0xc00], R112 ;  /* 0x000c007030007388 */ /* 0x000fe20000000c00 */
[----:B------:R-:W-:Y:S02]  /*4220*/  IADD3 R46, R3, 0x6, RZ ;  /* 0x00000006032e7810 */ /* 0x000fe40007ffe0ff */
[----:B------:R-:W-:Y:S01]  /*4230*/  IADD3 R49, R47, c[0x0][0x198], RZ ;  /* 0x000066002f317a10 */ /* 0x000fe20007ffe0ff */
[----:B------:R0:W-:Y:S04]  /*4240*/  STS.128 [R48+0xc80], R60 ;  /* 0x000c803c30007388 */ /* 0x0001e80000000c00 */
[----:B------:R-:W-:Y:S01]  /*4250*/  BAR.SYNC.DEFER_BLOCKING 0x0 ;  /* 0x0000000000007b1d */ /* 0x000fe20000010000 */
[----:B0-----:R-:W-:-:S05]  /*4260*/  PRMT R48, R20, 0x7632, R48 ;  /* 0x0000763214307816 */ /* 0x001fca0000000030 */
[----:B------:R0:W-:Y:S01]  /*4270*/  @P2 STG.E.U16 [R40.64], R8 ;  /* 0x0000000828002986 */ /* 0x0001e2000c101504 */
[----:B------:R-:W-:Y:S02]  /*4280*/  ISETP.LT.AND P2, PT, R43, c[0x0][0x17c], !P0 ;  /* 0x00005f002b007a0c */ /* 0x000fe40004741270 */
[----:B------:R-:W-:Y:S02]  /*4290*/  LEA.HI.X.SX32 R43, R45, R2, 0x1, P6 ;  /* 0x000000022d2b7211 */ /* 0x000fe400030f0eff */
[----:B------:R-:W-:-:S04]  /*42a0*/  LEA R44, P6, R47, R0, 0x1 ;  /* 0x000000002f2c7211 */ /* 0x000fc800078c08ff */
[----:B------:R-:W-:Y:S02]  /*42b0*/  LEA.HI.X.SX32 R45, R47, R2, 0x1, P6 ;  /* 0x000000022f2d7211 */ /* 0x000fe400030f0eff */
[C---:B------:R-:W-:Y:S02]  /*42c0*/  IADD3 R47, R49.reuse, c[0x0][0x198], RZ ;  /* 0x00006600312f7a10 */ /* 0x040fe40007ffe0ff */
[----:B0-----:R-:W-:Y:S02]  /*42d0*/  PRMT R41, R8, 0x7632, R41 ;  /* 0x0000763208297816 */ /* 0x001fe40000000029 */
[----:B------:R-:W-:Y:S02]  /*42e0*/  LEA R40, P6, R49, R0, 0x1 ;  /* 0x0000000031287211 */ /* 0x000fe400078c08ff */
[----:B------:R-:W-:Y:S01]  /*42f0*/  IADD3 R8, R3, 0x7, RZ ;  /* 0x0000000703087810 */ /* 0x000fe20007ffe0ff */
[----:B------:R0:W-:Y:S01]  /*4300*/  @P1 STG.E.U16 [R42.64], R41 ;  /* 0x000000292a001986 */ /* 0x0001e2000c101504 */
[----:B------:R-:W-:-:S03]  /*4310*/  ISETP.LT.AND P1, PT, R46, c[0x0][0x17c], !P0 ;  /* 0x00005f002e007a0c */ /* 0x000fc60004721270 */
[----:B------:R4:W-:Y:S01]  /*4320*/  @P5 STG.E.U16 [R44.64], R20 ;  /* 0x000000142c005986 */ /* 0x0009e2000c101504 */
[----:B------:R-:W-:Y:S02]  /*4330*/  ISETP.LT.AND P5, PT, R8, c[0x0][0x17c], !P0 ;  /* 0x00005f0008007a0c */ /* 0x000fe400047a1270 */
[----:B------:R-:W-:Y:S02]  /*4340*/  IADD3 R8, R3, 0x8, RZ ;  /* 0x0000000803087810 */ /* 0x000fe40007ffe0ff */
[----:B0-----:R-:W-:Y:S02]  /*4350*/  LEA.HI.X.SX32 R41, R49, R2, 0x1, P6 ;  /* 0x0000000231297211 */ /* 0x001fe400030f0eff */
[C---:B------:R-:W-:Y:S02]  /*4360*/  LEA R46, P6, R47.reuse, R0, 0x1 ;  /* 0x000000002f2e7211 */ /* 0x040fe400078c08ff */
[C---:B------:R-:W-:Y:S01]  /*4370*/  IADD3 R43, R47.reuse, c[0x0][0x198], RZ ;  /* 0x000066002f2b7a10 */ /* 0x040fe20007ffe0ff */
[----:B------:R0:W-:Y:S01]  /*4380*/  @P4 STG.E.U16 [R40.64], R48 ;  /* 0x0000003028004986 */ /* 0x0001e2000c101504 */
[----:B------:R-:W-:-:S02]  /*4390*/  LEA.HI.X.SX32 R47, R47, R2, 0x1, P6 ;  /* 0x000000022f2f7211 */ /* 0x000fc400030f0eff */
[C---:B------:R-:W-:Y:S02]  /*43a0*/  LEA R42, P6, R43.reuse, R0, 0x1 ;  /* 0x000000002b2a7211 */ /* 0x040fe400078c08ff */
[C---:B----4-:R-:W-:Y:S01]  /*43b0*/  IADD3 R45, R43.reuse, c[0x0][0x198], RZ ;  /* 0x000066002b2d7a10 */ /* 0x050fe20007ffe0ff */
[----:B-1----:R1:W-:Y:S01]  /*43c0*/  @P3 STG.E.U16 [R46.64], R16 ;  /* 0x000000102e003986 */ /* 0x0023e2000c101504 */
[----:B------:R-:W-:Y:S02]  /*43d0*/  LEA.HI.X.SX32 R43, R43, R2, 0x1, P6 ;  /* 0x000000022b2b7211 */ /* 0x000fe400030f0eff */
[C---:B------:R-:W-:Y:S02]  /*43e0*/  LEA R44, P6, R45.reuse, R0, 0x1 ;  /* 0x000000002d2c7211 */ /* 0x040fe400078c08ff */
[----:B------:R-:W-:Y:S02]  /*43f0*/  ISETP.LT.AND P4, PT, R8, c[0x0][0x17c], !P0 ;  /* 0x00005f0008007a0c */ /* 0x000fe40004781270 */
[----:B0-----:R-:W-:-:S02]  /*4400*/  IADD3 R41, R45, c[0x0][0x198], RZ ;  /* 0x000066002d297a10 */ /* 0x001fc40007ffe0ff */
[----:B------:R-:W-:Y:S02]  /*4410*/  LEA.HI.X.SX32 R45, R45, R2, 0x1, P6 ;  /* 0x000000022d2d7211 */ /* 0x000fe400030f0eff */
[----:B------:R-:W-:Y:S02]  /*4420*/  IADD3 R8, R3, 0x9, RZ ;  /* 0x0000000903087810 */ /* 0x000fe40007ffe0ff */
[----:B------:R-:W-:Y:S02]  /*4430*/  PRMT R20, R16, 0x7632, R20 ;  /* 0x0000763210147816 */ /* 0x000fe40000000014 */
[C---:B------:R-:W-:Y:S02]  /*4440*/  LEA R40, P6, R41.reuse, R0, 0x1 ;  /* 0x0000000029287211 */ /* 0x040fe400078c08ff */
[----:B-1----:R-:W-:Y:S01]  /*4450*/  IADD3 R47, R41, c[0x0][0x198], RZ ;  /* 0x00006600292f7a10 */ /* 0x002fe20007ffe0ff */
[----:B------:R0:W-:Y:S01]  /*4460*/  @P2 STG.E.U16 [R42.64], R20 ;  /* 0x000000142a002986 */ /* 0x0001e2000c101504 */
[----:B------:R-:W-:-:S02]  /*4470*/  ISETP.LT.AND P3, PT, R8, c[0x0][0x17c], !P0 ;  /* 0x00005f0008007a0c */ /* 0x000fc40004761270 */
[----:B------:R-:W-:Y:S01]  /*4480*/  LEA.HI.X.SX32 R41, R41, R2, 0x1, P6 ;  /* 0x0000000229297211 */ /* 0x000fe200030f0eff */
[----:B--2---:R1:W-:Y:S01]  /*4490*/  @P1 STG.E.U16 [R44.64], R32 ;  /* 0x000000202c001986 */ /* 0x0043e2000c101504 */
[----:B------:R-:W-:Y:S02]  /*44a0*/  IADD3 R8, R3, 0xa, RZ ;  /* 0x0000000a03087810 */ /* 0x000fe40007ffe0ff */
[----:B------:R-:W-:Y:S02]  /*44b0*/  LEA R46, P6, R47, R0, 0x1 ;  /* 0x000000002f2e7211 */ /* 0x000fe400078c08ff */
[----:B------:R-:W-:Y:S02]  /*44c0*/  ISETP.LT.AND P2, PT, R8, c[0x0][0x17c], !P0 ;  /* 0x00005f0008007a0c */ /* 0x000fe40004741270 */
[----:B------:R-:W-:Y:S02]  /*44d0*/  IADD3 R8, R3, 0xb, RZ ;  /* 0x0000000b03087810 */ /* 0x000fe40007ffe0ff */
[----:B0-----:R-:W-:-:S02]  /*44e0*/  IADD3 R43, R47, c[0x0][0x198], RZ ;  /* 0x000066002f2b7a10 */ /* 0x001fc40007ffe0ff */
[----:B------:R-:W-:Y:S02]  /*44f0*/  LEA.HI.X.SX32 R47, R47, R2, 0x1, P6 ;  /* 0x000000022f2f7211 */ /* 0x000fe400030f0eff */
[----:B------:R-:W-:Y:S02]  /*4500*/  PRMT R16, R32, 0x7632, R16 ;  /* 0x0000763220107816 */ /* 0x000fe40000000010 */
[C---:B------:R-:W-:Y:S02]  /*4510*/  LEA R42, P6, R43.reuse, R0, 0x1 ;  /* 0x000000002b2a7211 */ /* 0x040fe400078c08ff */
[C---:B-1----:R-:W-:Y:S01]  /*4520*/  IADD3 R45, R43.reuse, c[0x0][0x198], RZ ;  /* 0x000066002b2d7a10 */ /* 0x042fe20007ffe0ff */
[----:B------:R0:W-:Y:S01]  /*4530*/  @P5 STG.E.U16 [R40.64], R16 ;  /* 0x0000001028005986 */ /* 0x0001e2000c101504 */
[----:B------:R-:W-:Y:S02]  /*4540*/  ISETP.LT.AND P1, PT, R8, c[0x0][0x17c], !P0 ;  /* 0x00005f0008007a0c */ /* 0x000fe40004721270 */
[----:B------:R-:W-:Y:S01]  /*4550*/  LEA.HI.X.SX32 R43, R43, R2, 0x1, P6 ;  /* 0x000000022b2b7211 */ /* 0x000fe200030f0eff */
[----:B------:R1:W-:Y:S01]  /*4560*/  @P4 STG.E.U16 [R46.64], R28 ;  /* 0x0000001c2e004986 */ /* 0x0003e2000c101504 */
[----:B------:R-:W-:-:S02]  /*4570*/  IADD3 R8, R3, 0xc, RZ ;  /* 0x0000000c03087810 */ /* 0x000fc40007ffe0ff */
[----:B------:R-:W-:Y:S02]  /*4580*/  LEA R44, P6, R45, R0, 0x1 ;  /* 0x000000002d2c7211 */ /* 0x000fe400078c08ff */
[----:B------:R-:W-:Y:S02]  /*4590*/  ISETP.LT.AND P5, PT, R8, c[0x0][0x17c], !P0 ;  /* 0x00005f0008007a0c */ /* 0x000fe400047a1270 */
[----:B------:R-:W-:Y:S02]  /*45a0*/  IADD3 R8, R3, 0xd, RZ ;  /* 0x0000000d03087810 */ /* 0x000fe40007ffe0ff */
[C---:B0-----:R-:W-:Y:S02]  /*45b0*/  IADD3 R41, R45.reuse, c[0x0][0x198], RZ ;  /* 0x000066002d297a10 */ /* 0x041fe40007ffe0ff */
[----:B------:R-:W-:Y:S02]  /*45c0*/  LEA.HI.X.SX32 R45, R45, R2, 0x1, P6 ;  /* 0x000000022d2d7211 */ /* 0x000fe400030f0eff */
[----:B------:R-:W-:-:S02]  /*45d0*/  PRMT R20, R28, 0x7632, R20 ;  /* 0x000076321c147816 */ /* 0x000fc40000000014 */
[C---:B------:R-:W-:Y:S02]  /*45e0*/  LEA R40, P6, R41.reuse, R0, 0x1 ;  /* 0x0000000029287211 */ /* 0x040fe400078c08ff */
[C---:B-1----:R-:W-:Y:S01]  /*45f0*/  IADD3 R47, R41.reuse, c[0x0][0x198], RZ ;  /* 0x00006600292f7a10 */ /* 0x042fe20007ffe0ff */
[----:B------:R0:W-:Y:S01]  /*4600*/  @P3 STG.E.U16 [R42.64], R20 ;  /* 0x000000142a003986 */ /* 0x0001e2000c101504 */
[----:B------:R-:W-:Y:S02]  /*4610*/  ISETP.LT.AND P4, PT, R8, c[0x0][0x17c], !P0 ;  /* 0x00005f0008007a0c */ /* 0x000fe40004781270 */
[----:B------:R-:W-:Y:S01]  /*4620*/  LEA.HI.X.SX32 R41, R41, R2, 0x1, P6 ;  /* 0x0000000229297211 */ /* 0x000fe200030f0eff */
[----:B------:R1:W-:Y:S01]  /*4630*/  @P2 STG.E.U16 [R44.64], R24 ;  /* 0x000000182c002986 */ /* 0x0003e2000c101504 */
[----:B------:R-:W-:Y:S02]  /*4640*/  IADD3 R8, R3, 0xe, RZ ;  /* 0x0000000e03087810 */ /* 0x000fe40007ffe0ff */
[----:B------:R-:W-:-:S02]  /*4650*/  LEA R46, P6, R47, R0, 0x1 ;  /* 0x000000002f2e7211 */ /* 0x000fc400078c08ff */
[----:B------:R-:W-:Y:S02]  /*4660*/  ISETP.LT.AND P3, PT, R8, c[0x0][0x17c], !P0 ;  /* 0x00005f0008007a0c */ /* 0x000fe40004761270 */
[----:B------:R-:W-:Y:S02]  /*4670*/  IADD3 R8, R3, 0xf, RZ ;  /* 0x0000000f03087810 */ /* 0x000fe40007ffe0ff */
[C---:B0-----:R-:W-:Y:S02]  /*4680*/  IADD3 R43, R47.reuse, c[0x0][0x198], RZ ;  /* 0x000066002f2b7a10 */ /* 0x041fe40007ffe0ff */
[----:B------:R-:W-:Y:S02]  /*4690*/  LEA.HI.X.SX32 R47, R47, R2, 0x1, P6 ;  /* 0x000000022f2f7211 */ /* 0x000fe400030f0eff */
[----:B------:R-:W-:Y:S02]  /*46a0*/  PRMT R16, R24, 0x7632, R16 ;  /* 0x0000763218107816 */ /* 0x000fe40000000010 */
[----:B------:R-:W-:-:S02]  /*46b0*/  LEA R42, P6, R43, R0, 0x1 ;  /* 0x000000002b2a7211 */ /* 0x000fc400078c08ff */
[C---:B-1----:R-:W-:Y:S01]  /*46c0*/  IADD3 R45, R43.reuse, c[0x0][0x198], RZ ;  /* 0x000066002b2d7a10 */ /* 0x042fe20007ffe0ff */
[----:B------:R0:W-:Y:S01]  /*46d0*/  @P1 STG.E.U16 [R40.64], R16 ;  /* 0x0000001028001986 */ /* 0x0001e2000c101504 */
[----:B------:R-:W-:Y:S02]  /*46e0*/  ISETP.LT.AND P2, PT, R8, c[0x0][0x17c], !P0 ;  /* 0x00005f0008007a0c */ /* 0x000fe40004741270 */
[----:B------:R-:W-:Y:S01]  /*46f0*/  LEA.HI.X.SX32 R43, R43, R2, 0x1, P6 ;  /* 0x000000022b2b7211 */ /* 0x000fe200030f0eff */
[----:B------:R1:W-:Y:S01]  /*4700*/  @P5 STG.E.U16 [R46.64], R12 ;  /* 0x0000000c2e005986 */ /* 0x0003e2000c101504 */
[----:B------:R-:W-:Y:S02]  /*4710*/  IADD3 R8, R3, 0x10, RZ ;  /* 0x0000001003087810 */ /* 0x000fe40007ffe0ff */
[----:B------:R-:W-:Y:S02]  /*4720*/  LEA R44, P6, R45, R0, 0x1 ;  /* 0x000000002d2c7211 */ /* 0x000fe400078c08ff */
[----:B------:R-:W-:-:S02]  /*4730*/  ISETP.LT.AND P1, PT, R8, c[0x0][0x17c], !P0 ;  /* 0x00005f0008007a0c */ /* 0x000fc40004721270 */
[----:B------:R-:W-:Y:S02]  /*4740*/  IADD3 R8, R3, 0x11, RZ ;  /* 0x0000001103087810 */ /* 0x000fe40007ffe0ff */
[C---:B0-----:R-:W-:Y:S02]  /*4750*/  IADD3 R41, R45.reuse, c[0x0][0x198], RZ ;  /* 0x000066002d297a10 */ /* 0x041fe40007ffe0ff */
[----:B------:R-:W-:Y:S02]  /*4760*/  LEA.HI.X.SX32 R45, R45, R2, 0x1, P6 ;  /* 0x000000022d2d7211 */ /* 0x000fe400030f0eff */
[----:B------:R-:W-:Y:S02]  /*4770*/  PRMT R20, R12, 0x7632, R20 ;  /* 0x000076320c147816 */ /* 0x000fe40000000014 */
[C---:B------:R-:W-:Y:S02]  /*4780*/  LEA R40, P6, R41.reuse, R0, 0x1 ;  /* 0x0000000029287211 */ /* 0x040fe400078c08ff */
[----:B-1----:R-:W-:Y:S01]  /*4790*/  IADD3 R47, R41, c[0x0][0x198], RZ ;  /* 0x00006600292f7a10 */ /* 0x002fe20007ffe0ff */
[----:B------:R0:W-:Y:S01]  /*47a0*/  @P4 STG.E.U16 [R42.64], R20 ;  /* 0x000000142a004986 */ /* 0x0001e2000c101504 */
[----:B------:R-:W-:-:S02]  /*47b0*/  ISETP.LT.AND P5, PT, R8, c[0x0][0x17c], !P0 ;  /* 0x00005f0008007a0c */ /* 0x000fc400047a1270 */
[----:B------:R-:W-:Y:S01]  /*47c0*/  LEA.HI.X.SX32 R41, R41, R2, 0x1, P6 ;  /* 0x0000000229297211 */ /* 0x000fe200030f0eff */
[----:B---3--:R1:W-:Y:S01]  /*47d0*/  @P3 STG.E.U16 [R44.64], R4 ;  /* 0x000000042c003986 */ /* 0x0083e2000c101504 */
[----:B------:R-:W-:Y:S02]  /*47e0*/  IADD3 R8, R3, 0x12, RZ ;  /* 0x0000001203087810 */ /* 0x000fe40007ffe0ff */
[C---:B------:R-:W-:Y:S02]  /*47f0*/  LEA R46, P6, R47.reuse, R0, 0x1 ;  /* 0x000000002f2e7211 */ /* 0x040fe400078c08ff */
[----:B------:R-:W-:Y:S02]  /*4800*/  ISETP.LT.AND P4, PT, R8, c[0x0][0x17c], !P0 ;  /* 0x00005f0008007a0c */ /* 0x000fe40004781270 */
[----:B------:R-:W-:Y:S02]  /*4810*/  PRMT R12, R4, 0x7632, R12 ;  /* 0x00007632040c7816 */ /* 0x000fe4000000000c */
[----:B0-----:R-:W-:-:S02]  /*4820*/  IADD3 R43, R47, c[0x0][0x198], RZ ;  /* 0x000066002f2b7a10 */ /* 0x001fc40007ffe0ff */
[----:B------:R-:W-:Y:S01]  /*4830*/  LEA.HI.X.SX32 R47, R47, R2, 0x1, P6 ;  /* 0x000000022f2f7211 */ /* 0x000fe200030f0eff */
[----:B------:R0:W-:Y:S01]  /*4840*/  @P2 STG.E.U16 [R40.64], R12 ;  /* 0x0000000c28002986 */ /* 0x0001e2000c101504 */
[----:B------:R-:W-:Y:S02]  /*4850*/  IADD3 R8, R3, 0x13, RZ ;  /* 0x0000001303087810 */ /* 0x000fe40007ffe0ff */
[C---:B------:R-:W-:Y:S01]  /*4860*/  LEA R42, P6, R43.reuse, R0, 0x1 ;  /* 0x000000002b2a7211 */ /* 0x040fe200078c08ff */
[----:B------:R2:W-:Y:S01]  /*4870*/  @P1 STG.E.U16 [R46.64], R9 ;  /* 0x000000092e001986 */ /* 0x0005e2000c101504 */
[----:B-1----:R-:W-:Y:S02]  /*4880*/  IADD3 R45, R43, c[0x0][0x198], RZ ;  /* 0x000066002b2d7a10 */ /* 0x002fe40007ffe0ff */
[----:B------:R-:W-:Y:S02]  /*4890*/  IADD3 R4, R3, 0x15, RZ ;  /* 0x0000001503047810 */ /* 0x000fe40007ffe0ff */
[----:B------:R-:W-:-:S02]  /*48a0*/  ISETP.LT.AND P3, PT, R8, c[0x0][0x17c], !P0 ;  /* 0x00005f0008007a0c */ /* 0x000fc40004761270 */
[----:B------:R-:W-:Y:S02]  /*48b0*/  LEA.HI.X.SX32 R43, R43, R2, 0x1, P6 ;  /* 0x000000022b2b7211 */ /* 0x000fe400030f0eff */
[----:B------:R-:W-:Y:S02]  /*48c0*/  IADD3 R8, R3, 0x14, RZ ;  /* 0x0000001403087810 */ /* 0x000fe40007ffe0ff */
[----:B------:R-:W-:Y:S02]  /*48d0*/  PRMT R16, R9, 0x7632, R16 ;  /* 0x0000763209107816 */ /* 0x000fe40000000010 */
[C---:B------:R-:W-:Y:S02]  /*48e0*/  LEA R44, P6, R45.reuse, R0, 0x1 ;  /* 0x000000002d2c7211 */ /* 0x040fe400078c08ff */
[----:B------:R-:W-:Y:S01]  /*48f0*/  ISETP.LT.AND P1, PT, R4, c[0x0][0x17c], !P0 ;  /* 0x00005f0004007a0c */ /* 0x000fe20004721270 */
[----:B------:R1:W-:Y:S01]  /*4900*/  @P5 STG.E.U16 [R42.64], R16 ;  /* 0x000000102a005986 */ /* 0x0003e2000c101504 */
[----:B0-----:R-:W-:-:S02]  /*4910*/  IADD3 R41, R45, c[0x0][0x198], RZ ;  /* 0x000066002d297a10 */ /* 0x001fc40007ffe0ff */
[----:B------:R-:W-:Y:S02]  /*4920*/  IADD3 R4, R3, 0x16, RZ ;  /* 0x0000001603047810 */ /* 0x000fe40007ffe0ff */
[----:B------:R-:W-:Y:S02]  /*4930*/  ISETP.LT.AND P2, PT, R8, c[0x0][0x17c], !P0 ;  /* 0x00005f0008007a0c */ /* 0x000fe40004741270 */
[----:B------:R-:W-:Y:S02]  /*4940*/  LEA.HI.X.SX32 R45, R45, R2, 0x1, P6 ;  /* 0x000000022d2d7211 */ /* 0x000fe400030f0eff */
[C---:B------:R-:W-:Y:S02]  /*4950*/  LEA R8, P6, R41.reuse, R0, 0x1 ;  /* 0x0000000029087211 */ /* 0x040fe400078c08ff */
[----:B------:R-:W-:Y:S01]  /*4960*/  ISETP.LT.AND P5, PT, R4, c[0x0][0x17c], !P0 ;  /* 0x00005f0004007a0c */ /* 0x000fe200047a1270 */
[----:B------:R0:W-:Y:S01]  /*4970*/  @P4 STG.E.U16 [R44.64], R21 ;  /* 0x000000152c004986 */ /* 0x0001e2000c101504 */
[----:B--2---:R-:W-:-:S02]  /*4980*/  IADD3 R47, R41, c[0x0][0x198], RZ ;  /* 0x00006600292f7a10 */ /* 0x004fc40007ffe0ff */
[----:B------:R-:W-:Y:S02]  /*4990*/  IADD3 R4, R3, 0x17, RZ ;  /* 0x0000001703047810 */ /* 0x000fe40007ffe0ff */
[----:B------:R-:W-:Y:S02]  /*49a0*/  LEA.HI.X.SX32 R9, R41, R2, 0x1, P6 ;  /* 0x0000000229097211 */ /* 0x000fe400030f0eff */
[----:B------:R-:W-:Y:S02]  /*49b0*/  PRMT R12, R21, 0x7632, R12 ;  /* 0x00007632150c7816 */ /* 0x000fe4000000000c */
[C---:B------:R-:W-:Y:S02]  /*49c0*/  LEA R40, P6, R47.reuse, R0, 0x1 ;  /* 0x000000002f287211 */ /* 0x040fe400078c08ff */
[----:B------:R-:W-:Y:S01]  /*49d0*/  ISETP.LT.AND P4, PT, R4, c[0x0][0x17c], !P0 ;  /* 0x00005f0004007a0c */ /* 0x000fe20004781270 */
[----:B------:R2:W-:Y:S01]  /*49e0*/  @P3 STG.E.U16 [R8.64], R12 ;  /* 0x0000000c08003986 */ /* 0x0005e2000c101504 */
[----:B-1----:R-:W-:-:S02]  /*49f0*/  IADD3 R43, R47, c[0x0][0x198], RZ ;  /* 0x000066002f2b7a10 */ /* 0x002fc40007ffe0ff */
[----:B------:R-:W-:Y:S02]  /*4a00*/  IADD3 R4, R3, 0x18, RZ ;  /* 0x0000001803047810 */ /* 0x000fe40007ffe0ff */
[----:B------:R-:W-:Y:S02]  /*4a10*/  LEA.HI.X.SX32 R41, R47, R2, 0x1, P6 ;  /* 0x000000022f297211 */ /* 0x000fe400030f0eff */
[C---:B------:R-:W-:Y:S02]  /*4a20*/  LEA R20, P6, R43.reuse, R0, 0x1 ;  /* 0x000000002b147211 */ /* 0x040fe400078c08ff */
[----:B------:R-:W-:Y:S01]  /*4a30*/  ISETP.LT.AND P3, PT, R4, c[0x0][0x17c], !P0 ;  /* 0x00005f0004007a0c */ /* 0x000fe20004761270 */
[----:B------:R1:W-:Y:S01]  /*4a40*/  @P2 STG.E.U16 [R40.64], R17 ;  /* 0x0000001128002986 */ /* 0x0003e2000c101504 */
[----:B0-----:R-:W-:Y:S02]  /*4a50*/  IADD3 R45, R43, c[0x0][0x198], RZ ;  /* 0x000066002b2d7a10 */ /* 0x001fe40007ffe0ff */
[----:B------:R-:W-:-:S02]  /*4a60*/  IADD3 R4, R3, 0x19, RZ ;  /* 0x0000001903047810 */ /* 0x000fc40007ffe0ff */
[----:B------:R-:W-:Y:S02]  /*4a70*/  LEA.HI.X.SX32 R21, R43, R2, 0x1, P6 ;  /* 0x000000022b157211 */ /* 0x000fe400030f0eff */
[----:B------:R-:W-:Y:S02]  /*4a80*/  PRMT R24, R17, 0x7632, R24 ;  /* 0x0000763211187816 */ /* 0x000fe40000000018 */
[C---:B------:R-:W-:Y:S02]  /*4a90*/  LEA R42, P6, R45.reuse, R0, 0x1 ;  /* 0x000000002d2a7211 */ /* 0x040fe400078c08ff */
[----:B------:R-:W-:Y:S01]  /*4aa0*/  ISETP.LT.AND P2, PT, R4, c[0x0][0x17c], !P0 ;  /* 0x00005f0004007a0c */ /* 0x000fe20004741270 */
[----:B------:R0:W-:Y:S01]  /*4ab0*/  @P1 STG.E.U16 [R20.64], R24 ;  /* 0x0000001814001986 */ /* 0x0001e2000c101504 */
[----:B--2---:R-:W-:Y:S02]  /*4ac0*/  IADD3 R9, R45, c[0x0][0x198], RZ ;  /* 0x000066002d097a10 */ /* 0x004fe40007ffe0ff */
[----:B------:R-:W-:-:S02]  /*4ad0*/  IADD3 R4, R3, 0x1a, RZ ;  /* 0x0000001a03047810 */ /* 0x000fc40007ffe0ff */
[----:B------:R-:W-:Y:S02]  /*4ae0*/  LEA.HI.X.SX32 R43, R45, R2, 0x1, P6 ;  /* 0x000000022d2b7211 */ /* 0x000fe400030f0eff */
[C---:B------:R-:W-:Y:S02]  /*4af0*/  LEA R8, P6, R9.reuse, R0, 0x1 ;  /* 0x0000000009087211 */ /* 0x040fe400078c08ff */
[----:B------:R-:W-:Y:S01]  /*4b00*/  ISETP.LT.AND P1, PT, R4, c[0x0][0x17c], !P0 ;  /* 0x00005f0004007a0c */ /* 0x000fe20004721270 */
[----:B------:R2:W-:Y:S01]  /*4b10*/  @P5 STG.E.U16 [R42.64], R33 ;  /* 0x000000212a005986 */ /* 0x0005e2000c101504 */
[----:B-1----:R-:W-:Y:S02]  /*4b20*/  IADD3 R17, R9, c[0x0][0x198], RZ ;  /* 0x0000660009117a10 */ /* 0x002fe40007ffe0ff */
[----:B------:R-:W-:Y:S02]  /*4b30*/  IADD3 R4, R3, 0x1b, RZ ;  /* 0x0000001b03047810 */ /* 0x000fe40007ffe0ff */
[----:B------:R-:W-:-:S02]  /*4b40*/  LEA.HI.X.SX32 R9, R9, R2, 0x1, P6 ;  /* 0x0000000209097211 */ /* 0x000fc400030f0eff */
[----:B------:R-:W-:Y:S02]  /*4b50*/  PRMT R12, R33, 0x7632, R12 ;  /* 0x00007632210c7816 */ /* 0x000fe4000000000c */
[C---:B------:R-:W-:Y:S02]  /*4b60*/  LEA R16, P6, R17.reuse, R0, 0x1 ;  /* 0x0000000011107211 */ /* 0x040fe400078c08ff */
[----:B------:R-:W-:Y:S01]  /*4b70*/  ISETP.LT.AND P5, PT, R4, c[0x0][0x17c], !P0 ;  /* 0x00005f0004007a0c */ /* 0x000fe200047a1270 */
[----:B------:R1:W-:Y:S01]  /*4b80*/  @P4 STG.E.U16 [R8.64], R12 ;  /* 0x0000000c08004986 */ /* 0x0003e2000c101504 */
[----:B0-----:R-:W-:Y:S02]  /*4b90*/  IADD3 R21, R17, c[0x0][0x198], RZ ;  /* 0x0000660011157a10 */ /* 0x001fe40007ffe0ff */
[----:B------:R-:W-:Y:S02]  /*4ba0*/  IADD3 R4, R3, 0x1c, RZ ;  /* 0x0000001c03047810 */ /* 0x000fe40007ffe0ff */
[----:B------:R-:W-:-:S02]  /*4bb0*/  LEA.HI.X.SX32 R17, R17, R2, 0x1, P6 ;  /* 0x0000000211117211 */ /* 0x000fc400030f0eff */
[C---:B------:R-:W-:Y:S02]  /*4bc0*/  LEA R20, P6, R21.reuse, R0, 0x1 ;  /* 0x0000000015147211 */ /* 0x040fe400078c08ff */
[----:B------:R-:W-:Y:S01]  /*4bd0*/  ISETP.LT.AND P4, PT, R4, c[0x0][0x17c], !P0 ;  /* 0x00005f0004007a0c */ /* 0x000fe20004781270 */
[----:B------:R0:W-:Y:S01]  /*4be0*/  @P3 STG.E.U16 [R16.64], R29 ;  /* 0x0000001d10003986 */ /* 0x0001e2000c101504 */
[----:B--2---:R-:W-:Y:S02]  /*4bf0*/  IADD3 R33, R21, c[0x0][0x198], RZ ;  /* 0x0000660015217a10 */ /* 0x004fe40007ffe0ff */
[----:B------:R-:W-:Y:S02]  /*4c00*/  IADD3 R4, R3, 0x1d, RZ ;  /* 0x0000001d03047810 */ /* 0x000fe40007ffe0ff */
[----:B------:R-:W-:Y:S02]  /*4c10*/  LEA.HI.X.SX32 R21, R21, R2, 0x1, P6 ;  /* 0x0000000215157211 */ /* 0x000fe400030f0eff */
[----:B------:R-:W-:-:S02]  /*4c20*/  PRMT R24, R29, 0x7632, R24 ;  /* 0x000076321d187816 */ /* 0x000fc40000000018 */
[C---:B------:R-:W-:Y:S02]  /*4c30*/  LEA R32, P6, R33.reuse, R0, 0x1 ;  /* 0x0000000021207211 */ /* 0x040fe400078c08ff */
[----:B------:R-:W-:Y:S01]  /*4c40*/  ISETP.LT.AND P3, PT, R4, c[0x0][0x17c], !P0 ;  /* 0x00005f0004007a0c */ /* 0x000fe20004761270 */
[----:B------:R2:W-:Y:S01]  /*4c50*/  @P2 STG.E.U16 [R20.64], R24 ;  /* 0x0000001814002986 */ /* 0x0005e2000c101504 */
[----:B-1----:R-:W-:Y:S02]  /*4c60*/  IADD3 R9, R33, c[0x0][0x198], RZ ;  /* 0x0000660021097a10 */ /* 0x002fe40007ffe0ff */
[----:B------:R-:W-:Y:S02]  /*4c70*/  IADD3 R4, R3, 0x1e, RZ ;  /* 0x0000001e03047810 */ /* 0x000fe40007ffe0ff */
[----:B------:R-:W-:Y:S02]  /*4c80*/  LEA.HI.X.SX32 R33, R33, R2, 0x1, P6 ;  /* 0x0000000221217211 */ /* 0x000fe400030f0eff */
[----:B------:R-:W-:-:S02]  /*4c90*/  LEA R8, P6, R9, R0, 0x1 ;  /* 0x0000000009087211 */ /* 0x000fc400078c08ff */
[----:B------:R-:W-:Y:S01]  /*4ca0*/  ISETP.LT.AND P2, PT, R4, c[0x0][0x17c], !P0 ;  /* 0x00005f0004007a0c */ /* 0x000fe20004741270 */
[----:B------:R1:W-:Y:S01]  /*4cb0*/  @P1 STG.E.U16 [R32.64], R25 ;  /* 0x0000001920001986 */ /* 0x0003e2000c101504 */
[----:B0-----:R-:W-:Y:S02]  /*4cc0*/  IADD3 R17, R9, c[0x0][0x198], RZ ;  /* 0x0000660009117a10 */ /* 0x001fe40007ffe0ff */
[----:B------:R-:W-:Y:S02]  /*4cd0*/  IADD3 R4, R3, 0x1f, RZ ;  /* 0x0000001f03047810 */ /* 0x000fe40007ffe0ff */
[----:B------:R-:W-:Y:S02]  /*4ce0*/  LEA.HI.X.SX32 R9, R9, R2, 0x1, P6 ;  /* 0x0000000209097211 */ /* 0x000fe400030f0eff */
[----:B------:R-:W-:Y:S02]  /*4cf0*/  PRMT R12, R25, 0x7632, R12 ;  /* 0x00007632190c7816 */ /* 0x000fe4000000000c */
[----:B------:R-:W-:-:S02]  /*4d00*/  LEA R16, P6, R17, R0, 0x1 ;  /* 0x0000000011107211 */ /* 0x000fc400078c08ff */
[----:B------:R-:W-:Y:S01]  /*4d10*/  ISETP.LT.AND P1, PT, R4, c[0x0][0x17c], !P0 ;  /* 0x00005f0004007a0c */ /* 0x000fe20004721270 */
[----:B------:R0:W-:Y:S01]  /*4d20*/  @P5 STG.E.U16 [R8.64], R12 ;  /* 0x0000000c08005986 */ /* 0x0001e2000c101504 */
[----:B--2---:R-:W-:Y:S02]  /*4d30*/  IADD3 R21, R17, c[0x0][0x198], RZ ;  /* 0x0000660011157a10 */ /* 0x004fe40007ffe0ff */
[----:B------:R-:W-:Y:S02]  /*4d40*/  IADD3 R4, R3, 0x20, RZ ;  /* 0x0000002003047810 */ /* 0x000fe40007ffe0ff */
[----:B------:R-:W-:Y:S02]  /*4d50*/  LEA.HI.X.SX32 R17, R17, R2, 0x1, P6 ;  /* 0x0000000211117211 */ /* 0x000fe400030f0eff */
[C---:B------:R-:W-:Y:S02]  /*4d60*/  LEA R20, P6, R21.reuse, R0, 0x1 ;  /* 0x0000000015147211 */ /* 0x040fe400078c08ff */
[----:B------:R-:W-:Y:S01]  /*4d70*/  ISETP.LT.AND P5, PT, R4, c[0x0][0x17c], !P0 ;  /* 0x00005f0004007a0c */ /* 0x000fe200047a1270 */
[----:B------:R2:W-:Y:S01]  /*4d80*/  @P4 STG.E.U16 [R16.64], R13 ;  /* 0x0000000d10004986 */ /* 0x0005e2000c101504 */
[----:B-1----:R-:W-:-:S02]  /*4d90*/  IADD3 R25, R21, c[0x0][0x198], RZ ;  /* 0x0000660015197a10 */ /* 0x002fc40007ffe0ff */
[----:B------:R-:W-:Y:S02]  /*4da0*/  IADD3 R4, R3, 0x21, RZ ;  /* 0x0000002103047810 */ /* 0x000fe40007ffe0ff */
[----:B------:R-:W-:Y:S02]  /*4db0*/  LEA.HI.X.SX32 R21, R21, R2, 0x1, P6 ;  /* 0x0000000215157211 */ /* 0x000fe400030f0eff */
[C---:B------:R-:W-:Y:S02]  /*4dc0*/  LEA R24, P6, R25.reuse, R0, 0x1 ;  /* 0x0000000019187211 */ /* 0x040fe400078c08ff */
[----:B------:R-:W-:Y:S02]  /*4dd0*/  ISETP.LT.AND P4, PT, R4, c[0x0][0x17c], !P0 ;  /* 0x00005f0004007a0c */ /* 0x000fe40004781270 */
[----:B0-----:R-:W-:Y:S02]  /*4de0*/  IADD3 R9, R25, c[0x0][0x198], RZ ;  /* 0x0000660019097a10 */ /* 0x001fe40007ffe0ff */
[----:B--2---:R-:W-:-:S02]  /*4df0*/  PRMT R17, R13, 0x7632, R17 ;  /* 0x000076320d117816 */ /* 0x004fc40000000011 */
[----:B------:R-:W-:Y:S02]  /*4e00*/  IADD3 R4, R3, 0x22, RZ ;  /* 0x0000002203047810 */ /* 0x000fe40007ffe0ff */
[----:B------:R-:W-:Y:S01]  /*4e10*/  LEA.HI.X.SX32 R25, R25, R2, 0x1, P6 ;  /* 0x0000000219197211 */ /* 0x000fe200030f0eff */
[----:B------:R-:W-:Y:S01]  /*4e20*/  @P3 STG.E.U16 [R20.64], R17 ;  /* 0x0000001114003986 */ /* 0x000fe2000c101504 */
[C---:B------:R-:W-:Y:S02]  /*4e30*/  LEA R8, P6, R9.reuse, R0, 0x1 ;  /* 0x0000000009087211 */ /* 0x040fe400078c08ff */
[----:B------:R-:W-:Y:S01]  /*4e40*/  ISETP.LT.AND P3, PT, R4, c[0x0][0x17c], !P0 ;  /* 0x00005f0004007a0c */ /* 0x000fe20004761270 */
[----:B------:R0:W-:Y:S01]  /*4e50*/  @P2 STG.E.U16 [R24.64], R5 ;  /* 0x0000000518002986 */ /* 0x0001e2000c101504 */
[----:B------:R-:W-:Y:S02]  /*4e60*/  IADD3 R13, R9, c[0x0][0x198], RZ ;  /* 0x00006600090d7a10 */ /* 0x000fe40007ffe0ff */
[----:B------:R-:W-:-:S02]  /*4e70*/  IADD3 R4, R3, 0x23, RZ ;  /* 0x0000002303047810 */ /* 0x000fc40007ffe0ff */
[----:B------:R-:W-:Y:S02]  /*4e80*/  LEA.HI.X.SX32 R9, R9, R2, 0x1, P6 ;  /* 0x0000000209097211 */ /* 0x000fe400030f0eff */
[----:B------:R-:W-:Y:S02]  /*4e90*/  LEA R12, P6, R13, R0, 0x1 ;  /* 0x000000000d0c7211 */ /* 0x000fe400078c08ff */
[----:B------:R-:W-:Y:S02]  /*4ea0*/  ISETP.LT.AND P2, PT, R4, c[0x0][0x17c], !P0 ;  /* 0x00005f0004007a0c */ /* 0x000fe40004741270 */
[----:B------:R-:W-:Y:S02]  /*4eb0*/  IADD3 R4, R3, 0x24, RZ ;  /* 0x0000002403047810 */ /* 0x000fe40007ffe0ff */
[----:B0-----:R-:W-:Y:S02]  /*4ec0*/  PRMT R25, R5, 0x7632, R25 ;  /* 0x0000763205197816 */ /* 0x001fe40000000019 */
[----:B------:R-:W-:-:S02]  /*4ed0*/  IADD3 R17, R13, c[0x0][0x198], RZ ;  /* 0x000066000d117a10 */ /* 0x000fc40007ffe0ff */
[----:B------:R-:W-:Y:S01]  /*4ee0*/  LEA.HI.X.SX32 R13, R13, R2, 0x1, P6 ;  /* 0x000000020d0d7211 */ /* 0x000fe200030f0eff */
[----:B------:R0:W-:Y:S01]  /*4ef0*/  @P1 STG.E.U16 [R8.64], R25 ;  /* 0x0000001908001986 */ /* 0x0001e2000c101504 */
[----:B------:R-:W-:Y:S02]  /*4f00*/  ISETP.LT.AND P1, PT, R4, c[0x0][0x17c], !P0 ;  /* 0x00005f0004007a0c */ /* 0x000fe40004721270 */
[----:B------:R-:W-:Y:S01]  /*4f10*/  IADD3 R5, R3, 0x25, RZ ;  /* 0x0000002503057810 */ /* 0x000fe20007ffe0ff */
[----:B------:R1:W-:Y:S01]  /*4f20*/  @P5 STG.E.U16 [R12.64], R10 ;  /* 0x0000000a0c005986 */ /* 0x0003e2000c101504 */
[C---:B------:R-:W-:Y:S02]  /*4f30*/  LEA R4, P6, R17.reuse, R0, 0x1 ;  /* 0x0000000011047211 */ /* 0x040fe400078c08ff */
[----:B------:R-:W-:Y:S02]  /*4f40*/  IADD3 R21, R17, c[0x0][0x198], RZ ;  /* 0x0000660011157a10 */ /* 0x000fe40007ffe0ff */
[----:B------:R-:W-:-:S02]  /*4f50*/  ISETP.LT.AND P5, PT, R5, c[0x0][0x17c], !P0 ;  /* 0x00005f0005007a0c */ /* 0x000fc400047a1270 */
[----:B------:R-:W-:Y:S02]  /*4f60*/  LEA.HI.X.SX32 R5, R17, R2, 0x1, P6 ;  /* 0x0000000211057211 */ /* 0x000fe400030f0eff */
[C---:B------:R-:W-:Y:S02]  /*4f70*/  LEA R16, P6, R21.reuse, R0, 0x1 ;  /* 0x0000000015107211 */ /* 0x040fe400078c08ff */
[----:B------:R-:W-:Y:S02]  /*4f80*/  PRMT R24, R10, 0x7632, R24 ;  /* 0x000076320a187816 */ /* 0x000fe40000000018 */
[C---:B0-----:R-:W-:Y:S02]  /*4f90*/  IADD3 R25, R21.reuse, c[0x0][0x198], RZ ;  /* 0x0000660015197a10 */ /* 0x041fe40007ffe0ff */
[----:B------:R-:W-:Y:S01]  /*4fa0*/  LEA.HI.X.SX32 R17, R21, R2, 0x1, P6 ;  /* 0x0000000215117211 */ /* 0x000fe200030f0eff */
[----:B------:R0:W-:Y:S01]  /*4fb0*/  @P4 STG.E.U16 [R4.64], R24 ;  /* 0x0000001804004986 */ /* 0x0001e2000c101504 */
[----:B------:R-:W-:-:S02]  /*4fc0*/  IADD3 R9, R3, 0x27, RZ ;  /* 0x0000002703097810 */ /* 0x000fc40007ffe0ff */
[C---:B------:R-:W-:Y:S01]  /*4fd0*/  LEA R8, P6, R25.reuse, R0, 0x1 ;  /* 0x0000000019087211 */ /* 0x040fe200078c08ff */
[----:B------:R2:W-:Y:S01]  /*4fe0*/  @P3 STG.E.U16 [R16.64], R22 ;  /* 0x0000001610003986 */ /* 0x0005e2000c101504 */
[----:B-1----:R-:W-:Y:S02]  /*4ff0*/  IADD3 R13, R25, c[0x0][0x198], RZ ;  /* 0x00006600190d7a10 */ /* 0x002fe40007ffe0ff */
[----:B------:R-:W-:Y:S02]  /*5000*/  IADD3 R20, R3, 0x26, RZ ;  /* 0x0000002603147810 */ /* 0x000fe40007ffe0ff */
[----:B------:R-:W-:Y:S02]  /*5010*/  ISETP.LT.AND P3, PT, R9, c[0x0][0x17c], !P0 ;  /* 0x00005f0009007a0c */ /* 0x000fe40004761270 */
[----:B------:R-:W-:Y:S02]  /*5020*/  LEA.HI.X.SX32 R9, R25, R2, 0x1, P6 ;  /* 0x0000000219097211 */ /* 0x000fe400030f0eff */
[----:B------:R-:W-:-:S02]  /*5030*/  LEA R12, P6, R13, R0, 0x1 ;  /* 0x000000000d0c7211 */ /* 0x000fc400078c08ff */
[----:B------:R-:W-:Y:S02]  /*5040*/  ISETP.LT.AND P4, PT, R20, c[0x0][0x17c], !P0 ;  /* 0x00005f0014007a0c */ /* 0x000fe40004781270 */
[----:B------:R-:W-:Y:S02]  /*5050*/  PRMT R20, R22, 0x7632, R20 ;  /* 0x0000763216147816 */ /* 0x000fe40000000014 */
[C---:B------:R-:W-:Y:S02]  /*5060*/  IADD3 R21, R13.reuse, c[0x0][0x198], RZ ;  /* 0x000066000d157a10 */ /* 0x040fe40007ffe0ff */
[----:B------:R-:W-:Y:S01]  /*5070*/  LEA.HI.X.SX32 R13, R13, R2, 0x1, P6 ;  /* 0x000000020d0d7211 */ /* 0x000fe200030f0eff */
[----:B------:R1:W-:Y:S01]  /*5080*/  @P2 STG.E.U16 [R8.64], R20 ;  /* 0x0000001408002986 */ /* 0x0003e2000c101504 */
[----:B0-----:R-:W-:Y:S02]  /*5090*/  IADD3 R5, R3, 0x29, RZ ;  /* 0x0000002903057810 */ /* 0x001fe40007ffe0ff */
[C---:B------:R-:W-:Y:S01]  /*50a0*/  LEA R4, P6, R21.reuse, R0, 0x1 ;  /* 0x0000000015047211 */ /* 0x040fe200078c08ff */
[----:B------:R0:W-:Y:S01]  /*50b0*/  @P1 STG.E.U16 [R12.64], R18 ;  /* 0x000000120c001986 */ /* 0x0001e2000c101504 */
[----:B--2---:R-:W-:-:S02]  /*50c0*/  IADD3 R17, R21, c[0x0][0x198], RZ ;  /* 0x0000660015117a10 */ /* 0x004fc40007ffe0ff */
[----:B------:R-:W-:Y:S02]  /*50d0*/  ISETP.LT.AND P1, PT, R5, c[0x0][0x17c], !P0 ;  /* 0x00005f0005007a0c */ /* 0x000fe40004721270 */
[----:B------:R-:W-:Y:S02]  /*50e0*/  LEA.HI.X.SX32 R5, R21, R2, 0x1, P6 ;  /* 0x0000000215057211 */ /* 0x000fe400030f0eff */
[C---:B------:R-:W-:Y:S02]  /*50f0*/  LEA R16, P6, R17.reuse, R0, 0x1 ;  /* 0x0000000011107211 */ /* 0x040fe400078c08ff */
[----:B------:R-:W-:Y:S02]  /*5100*/  PRMT R22, R18, 0x7632, R22 ;  /* 0x0000763212167816 */ /* 0x000fe40000000016 */
[----:B------:R-:W-:Y:S02]  /*5110*/  IADD3 R21, R17, c[0x0][0x198], RZ ;  /* 0x0000660011157a10 */ /* 0x000fe40007ffe0ff */
[----:B------:R-:W-:Y:S01]  /*5120*/  IADD3 R10, R3, 0x28, RZ ;  /* 0x00000028030a7810 */ /* 0x000fe20007ffe0ff */
[----:B------:R2:W-:Y:S01]  /*5130*/  @P5 STG.E.U16 [R4.64], R22 ;  /* 0x0000001604005986 */ /* 0x0005e2000c101504 */
[----:B------:R-:W-:-:S02]  /*5140*/  LEA.HI.X.SX32 R17, R17, R2, 0x1, P6 ;  /* 0x0000000211117211 */ /* 0x000fc400030f0eff */
[----:B-1----:R-:W-:Y:S02]  /*5150*/  IADD3 R9, R3, 0x2b, RZ ;  /* 0x0000002b03097810 */ /* 0x002fe40007ffe0ff */
[C---:B------:R-:W-:Y:S01]  /*5160*/  LEA R8, P6, R21.reuse, R0, 0x1 ;  /* 0x0000000015087211 */ /* 0x040fe200078c08ff */
[----:B------:R1:W-:Y:S01]  /*5170*/  @P4 STG.E.U16 [R16.64], R34 ;  /* 0x0000002210004986 */ /* 0x0003e2000c101504 */
[----:B------:R-:W-:Y:S02]  /*5180*/  ISETP.LT.AND P2, PT, R10, c[0x0][0x17c], !P0 ;  /* 0x00005f000a007a0c */ /* 0x000fe40004741270 */
[----:B0-----:R-:W-:Y:S02]  /*5190*/  IADD3 R13, R21, c[0x0][0x198], RZ ;  /* 0x00006600150d7a10 */ /* 0x001fe40007ffe0ff */
[----:B------:R-:W-:Y:S02]  /*51a0*/  ISETP.LT.AND P4, PT, R9, c[0x0][0x17c], !P0 ;  /* 0x00005f0009007a0c */ /* 0x000fe40004781270 */
[----:B------:R-:W-:-:S02]  /*51b0*/  LEA.HI.X.SX32 R9, R21, R2, 0x1, P6 ;  /* 0x0000000215097211 */ /* 0x000fc400030f0eff */
[C---:B------:R-:W-:Y:S02]  /*51c0*/  LEA R12, P6, R13.reuse, R0, 0x1 ;  /* 0x000000000d0c7211 */ /* 0x040fe400078c08ff */
[----:B------:R-:W-:Y:S02]  /*51d0*/  PRMT R18, R34, 0x7632, R18 ;  /* 0x0000763222127816 */ /* 0x000fe40000000012 */
[----:B------:R-:W-:Y:S02]  /*51e0*/  IADD3 R21, R13, c[0x0][0x198], RZ ;  /* 0x000066000d157a10 */ /* 0x000fe40007ffe0ff */
[----:B------:R-:W-:Y:S01]  /*51f0*/  IADD3 R10, R3, 0x2a, RZ ;  /* 0x0000002a030a7810 */ /* 0x000fe20007ffe0ff */
[----:B------:R0:W-:Y:S01]  /*5200*/  @P3 STG.E.U16 [R8.64], R18 ;  /* 0x0000001208003986 */ /* 0x0001e2000c101504 */
[----:B------:R-:W-:Y:S02]  /*5210*/  LEA.HI.X.SX32 R13, R13, R2, 0x1, P6 ;  /* 0x000000020d0d7211 */ /* 0x000fe400030f0eff */
[----:B--2---:R-:W-:-:S02]  /*5220*/  IADD3 R5, R3, 0x2d, RZ ;  /* 0x0000002d03057810 */ /* 0x004fc40007ffe0ff */
[C---:B------:R-:W-:Y:S01]  /*5230*/  LEA R4, P6, R21.reuse, R0, 0x1 ;  /* 0x0000000015047211 */ /* 0x040fe200078c08ff */
[----:B------:R2:W-:Y:S01]  /*5240*/  @P2 STG.E.U16 [R12.64], R30 ;  /* 0x0000001e0c002986 */ /* 0x0005e2000c101504 */
[----:B------:R-:W-:Y:S02]  /*5250*/  ISETP.LT.AND P5, PT, R10, c[0x0][0x17c], !P0 ;  /* 0x00005f000a007a0c */ /* 0x000fe400047a1270 */
[----:B-1----:R-:W-:Y:S02]  /*5260*/  IADD3 R17, R21, c[0x0][0x198], RZ ;  /* 0x0000660015117a10 */ /* 0x002fe40007ffe0ff */
[----:B------:R-:W-:Y:S02]  /*5270*/  ISETP.LT.AND P2, PT, R5, c[0x0][0x17c], !P0 ;  /* 0x00005f0005007a0c */ /* 0x000fe40004741270 */
[----:B------:R-:W-:Y:S02]  /*5280*/  LEA.HI.X.SX32 R5, R21, R2, 0x1, P6 ;  /* 0x0000000215057211 */ /* 0x000fe400030f0eff */
[----:B------:R-:W-:-:S02]  /*5290*/  LEA R16, P6, R17, R0, 0x1 ;  /* 0x0000000011107211 */ /* 0x000fc400078c08ff */
[----:B------:R-:W-:Y:S02]  /*52a0*/  PRMT R20, R30, 0x7632, R20 ;  /* 0x000076321e147816 */ /* 0x000fe40000000014 */
[----:B------:R-:W-:Y:S02]  /*52b0*/  IADD3 R21, R17, c[0x0][0x198], RZ ;  /* 0x0000660011157a10 */ /* 0x000fe40007ffe0ff */
[----:B------:R-:W-:Y:S01]  /*52c0*/  IADD3 R10, R3, 0x2c, RZ ;  /* 0x0000002c030a7810 */ /* 0x000fe20007ffe0ff */
[----:B------:R1:W-:Y:S01]  /*52d0*/  @P1 STG.E.U16 [R4.64], R20 ;  /* 0x0000001404001986 */ /* 0x0003e2000c101504 */
[----:B------:R-:W-:Y:S02]  /*52e0*/  LEA.HI.X.SX32 R17, R17, R2, 0x1, P6 ;  /* 0x0000000211117211 */ /* 0x000fe400030f0eff */
[----:B0-----:R-:W-:Y:S02]  /*52f0*/  IADD3 R9, R3, 0x2f, RZ ;  /* 0x0000002f03097810 */ /* 0x001fe40007ffe0ff */
[----:B------:R-:W-:Y:S01]  /*5300*/  LEA R8, P6, R21, R0, 0x1 ;  /* 0x0000000015087211 */ /* 0x000fe200078c08ff */
[----:B------:R0:W-:Y:S01]  /*5310*/  @P5 STG.E.U16 [R16.64], R26 ;  /* 0x0000001a10005986 */ /* 0x0001e2000c101504 */
[----:B------:R-:W-:-:S02]  /*5320*/  ISETP.LT.AND P3, PT, R10, c[0x0][0x17c], !P0 ;  /* 0x00005f000a007a0c */ /* 0x000fc40004761270 */
[----:B--2---:R-:W-:Y:S02]  /*5330*/  IADD3 R13, R21, c[0x0][0x198], RZ ;  /* 0x00006600150d7a10 */ /* 0x004fe40007ffe0ff */
[----:B------:R-:W-:Y:S02]  /*5340*/  ISETP.LT.AND P5, PT, R9, c[0x0][0x17c], !P0 ;  /* 0x00005f0009007a0c */ /* 0x000fe400047a1270 */
[----:B------:R-:W-:Y:S02]  /*5350*/  LEA.HI.X.SX32 R9, R21, R2, 0x1, P6 ;  /* 0x0000000215097211 */ /* 0x000fe400030f0eff */
[C---:B------:R-:W-:Y:S02]  /*5360*/  LEA R12, P6, R13.reuse, R0, 0x1 ;  /* 0x000000000d0c7211 */ /* 0x040fe400078c08ff */
[----:B------:R-:W-:Y:S02]  /*5370*/  PRMT R18, R26, 0x7632, R18 ;  /* 0x000076321a127816 */ /* 0x000fe40000000012 */
[----:B------:R-:W-:-:S02]  /*5380*/  IADD3 R21, R13, c[0x0][0x198], RZ ;  /* 0x000066000d157a10 */ /* 0x000fc40007ffe0ff */
[----:B------:R-:W-:Y:S01]  /*5390*/  IADD3 R10, R3, 0x2e, RZ ;  /* 0x0000002e030a7810 */ /* 0x000fe20007ffe0ff */
[----:B------:R2:W-:Y:S01]  /*53a0*/  @P4 STG.E.U16 [R8.64], R18 ;  /* 0x0000001208004986 */ /* 0x0005e2000c101504 */
[----:B------:R-:W-:Y:S02]  /*53b0*/  LEA.HI.X.SX32 R13, R13, R2, 0x1, P6 ;  /* 0x000000020d0d7211 */ /* 0x000fe400030f0eff */
[----:B-1----:R-:W-:Y:S02]  /*53c0*/  IADD3 R5, R3, 0x31, RZ ;  /* 0x0000003103057810 */ /* 0x002fe40007ffe0ff */
[C---:B------:R-:W-:Y:S01]  /*53d0*/  LEA R4, P6, R21.reuse, R0, 0x1 ;  /* 0x0000000015047211 */ /* 0x040fe200078c08ff */
[----:B------:R1:W-:Y:S01]  /*53e0*/  @P3 STG.E.U16 [R12.64], R14 ;  /* 0x0000000e0c003986 */ /* 0x0003e2000c101504 */
[----:B------:R-:W-:Y:S02]  /*53f0*/  ISETP.LT.AND P1, PT, R10, c[0x0][0x17c], !P0 ;  /* 0x00005f000a007a0c */ /* 0x000fe40004721270 */
[----:B0-----:R-:W-:-:S02]  /*5400*/  IADD3 R17, R21, c[0x0][0x198], RZ ;  /* 0x0000660015117a10 */ /* 0x001fc40007ffe0ff */
        /* <DEDUP_REMOVED lines=8> */
[----:B--2---:R-:W-:Y:S02]  /*5490*/  IADD3 R9, R3, 0x33, RZ ;  /* 0x0000003303097810 */ /* 0x004fe40007ffe0ff */
[C---:B------:R-:W-:Y:S01]  /*54a0*/  LEA R8, P6, R21.reuse, R0, 0x1 ;  /* 0x0000000015087211 */ /* 0x040fe200078c08ff */
[----:B------:R2:W-:Y:S01]  /*54b0*/  @P1 STG.E.U16 [R16.64], R6 ;  /* 0x0000000610001986 */ /* 0x0005e2000c101504 */
[----:B------:R-:W-:Y:S02]  /*54c0*/  ISETP.LT.AND P4, PT, R10, c[0x0][0x17c], !P0 ;  /* 0x00005f000a007a0c */ /* 0x000fe40004781270 */
[----:B-1----:R-:W-:Y:S02]  /*54d0*/  IADD3 R13, R21, c[0x0][0x198], RZ ;  /* 0x00006600150d7a10 */ /* 0x002fe40007ffe0ff */
[----:B------:R-:W-:Y:S02]  /*54e0*/  ISETP.LT.AND P1, PT, R9, c[0x0][0x17c], !P0 ;  /* 0x00005f0009007a0c */ /* 0x000fe40004721270 */
[----:B------:R-:W-:-:S02]  /*54f0*/  LEA.HI.X.SX32 R9, R21, R2, 0x1, P6 ;  /* 0x0000000215097211 */ /* 0x000fc400030f0eff */
[C---:B------:R-:W-:Y:S02]  /*5500*/  LEA R12, P6, R13.reuse, R0, 0x1 ;  /* 0x000000000d0c7211 */ /* 0x040fe400078c08ff */
        /* <DEDUP_REMOVED lines=8> */
[----:B------:R-:W-:Y:S02]  /*5590*/  IADD3 R10, R3, 0x32, RZ ;  /* 0x00000032030a7810 */ /* 0x000fe40007ffe0ff */
[----:B------:R-:W-:Y:S02]  /*55a0*/  ISETP.LT.AND P4, PT, R5, c[0x0][0x17c], !P0 ;  /* 0x00005f0005007a0c */ /* 0x000fe40004781270 */
[----:B------:R-:W-:Y:S02]  /*55b0*/  LEA.HI.X.SX32 R5, R21, R2, 0x1, P6 ;  /* 0x0000000215057211 */ /* 0x000fe400030f0eff */
[C---:B------:R-:W-:Y:S02]  /*55c0*/  LEA R16, P6, R17.reuse, R0, 0x1 ;  /* 0x0000000011107211 */ /* 0x040fe400078c08ff */
[----:B------:R-:W-:Y:S02]  /*55d0*/  ISETP.LT.AND P2, PT, R10, c[0x0][0x17c], !P0 ;  /* 0x00005f000a007a0c */ /* 0x000fe40004741270 */
[----:B-1----:R-:W-:-:S02]  /*55e0*/  IADD3 R9, R17, c[0x0][0x198], RZ ;  /* 0x0000660011097a10 */ /* 0x002fc40007ffe0ff */
[----:B------:R-:W-:Y:S02]  /*55f0*/  IADD3 R10, R3, 0x34, RZ ;  /* 0x00000034030a7810 */ /* 0x000fe40007ffe0ff */
[----:B------:R-:W-:Y:S02]  /*5600*/  LEA.HI.X.SX32 R17, R17, R2, 0x1, P6 ;  /* 0x0000000211117211 */ /* 0x000fe400030f0eff */
[----:B0-----:R-:W-:Y:S02]  /*5610*/  PRMT R13, R11, 0x7632, R13 ;  /* 0x000076320b0d7816 */ /* 0x001fe4000000000d */
[C---:B------:R-:W-:Y:S02]  /*5620*/  LEA R8, P6, R9.reuse, R0, 0x1 ;  /* 0x0000000009087211 */ /* 0x040fe400078c08ff */
[----:B------:R-:W-:Y:S01]  /*5630*/  ISETP.LT.AND P5, PT, R10, c[0x0][0x17c], !P0 ;  /* 0x00005f000a007a0c */ /* 0x000fe200047a1270 */
[----:B------:R0:W-:Y:S01]  /*5640*/  @P3 STG.E.U16 [R4.64], R13 ;  /* 0x0000000d04003986 */ /* 0x0001e2000c101504 */
[----:B------:R-:W-:-:S02]  /*5650*/  IADD3 R11, R9, c[0x0][0x198], RZ ;  /* 0x00006600090b7a10 */ /* 0x000fc40007ffe0ff */
[----:B------:R-:W-:Y:S01]  /*5660*/  LEA.HI.X.SX32 R9, R9, R2, 0x1, P6 ;  /* 0x0000000209097211 */ /* 0x000fe200030f0eff */
[----:B------:R1:W-:Y:S01]  /*5670*/  @P2 STG.E.U16 [R16.64], R23 ;  /* 0x0000001710002986 */ /* 0x0003e2000c101504 */
[----:B------:R-:W-:Y:S02]  /*5680*/  LEA R10, P6, R11, R0, 0x1 ;  /* 0x000000000b0a7211 */ /* 0x000fe400078c08ff */
[----:B------:R-:W-:Y:S02]  /*5690*/  PRMT R14, R23, 0x7632, R14 ;  /* 0x00007632170e7816 */ /* 0x000fe4000000000e */
[C---:B------:R-:W-:Y:S02]  /*56a0*/  IADD3 R6, R3.reuse, 0x36, RZ ;  /* 0x0000003603067810 */ /* 0x040fe40007ffe0ff */
[----:B------:R-:W-:Y:S01]  /*56b0*/  IADD3 R28, R3, 0x46, RZ ;  /* 0x00000046031c7810 */ /* 0x000fe20007ffe0ff */
[----:B------:R2:W-:Y:S01]  /*56c0*/  @P1 STG.E.U16 [R8.64], R14 ;  /* 0x0000000e08001986 */ /* 0x0005e2000c101504 */
[----:B0-----:R-:W-:-:S02]  /*56d0*/  IADD3 R13, R11, c[0x0][0x198], RZ ;  /* 0x000066000b0d7a10 */ /* 0x001fc40007ffe0ff */
[----:B------:R-:W-:Y:S02]  /*56e0*/  LEA.HI.X.SX32 R11, R11, R2, 0x1, P6 ;  /* 0x000000020b0b7211 */ /* 0x000fe400030f0eff */
[----:B------:R-:W-:Y:S02]  /*56f0*/  IADD3 R5, R3, 0x39, RZ ;  /* 0x0000003903057810 */ /* 0x000fe40007ffe0ff */
[C---:B------:R-:W-:Y:S01]  /*5700*/  LEA R4, P6, R13.reuse, R0, 0x1 ;  /* 0x000000000d047211 */ /* 0x040fe200078c08ff */
[----:B------:R0:W-:Y:S01]  /*5710*/  @P5 STG.E.U16 [R10.64], R19 ;  /* 0x000000130a005986 */ /* 0x0001e2000c101504 */
[----:B------:R-:W-:Y:S02]  /*5720*/  ISETP.LT.AND P3, PT, R6, c[0x0][0x17c], !P0 ;  /* 0x00005f0006007a0c */ /* 0x000fe40004761270 */
[----:B-1----:R-:W-:Y:S02]  /*5730*/  IADD3 R17, R13, c[0x0][0x198], RZ ;  /* 0x000066000d117a10 */ /* 0x002fe40007ffe0ff */
[----:B------:R-:W-:-:S02]  /*5740*/  IADD3 R6, R3, 0x37, RZ ;  /* 0x0000003703067810 */ /* 0x000fc40007ffe0ff */
[----:B------:R-:W-:Y:S02]  /*5750*/  ISETP.LT.AND P5, PT, R5, c[0x0][0x17c], !P0 ;  /* 0x00005f0005007a0c */ /* 0x000fe400047a1270 */
[----:B------:R-:W-:Y:S02]  /*5760*/  LEA.HI.X.SX32 R5, R13, R2, 0x1, P6 ;  /* 0x000000020d057211 */ /* 0x000fe400030f0eff */
[C---:B------:R-:W-:Y:S02]  /*5770*/  LEA R12, P6, R17.reuse, R0, 0x1 ;  /* 0x00000000110c7211 */ /* 0x040fe400078c08ff */
[----:B------:R-:W-:Y:S02]  /*5780*/  ISETP.LT.AND P2, PT, R6, c[0x0][0x17c], !P0 ;  /* 0x00005f0006007a0c */ /* 0x000fe40004741270 */
[----:B--2---:R-:W-:Y:S02]  /*5790*/  IADD3 R9, R17, c[0x0][0x198], RZ ;  /* 0x0000660011097a10 */ /* 0x004fe40007ffe0ff */
[----:B------:R-:W-:-:S02]  /*57a0*/  IADD3 R6, R3, 0x38, RZ ;  /* 0x0000003803067810 */ /* 0x000fc40007ffe0ff */
[----:B------:R-:W-:Y:S02]  /*57b0*/  LEA.HI.X.SX32 R13, R17, R2, 0x1, P6 ;  /* 0x00000002110d7211 */ /* 0x000fe400030f0eff */
[C---:B------:R-:W-:Y:S02]  /*57c0*/  LEA R8, P6, R9.reuse, R0, 0x1 ;  /* 0x0000000009087211 */ /* 0x040fe400078c08ff */
[----:B------:R-:W-:Y:S02]  /*57d0*/  ISETP.LT.AND P1, PT, R6, c[0x0][0x17c], !P0 ;  /* 0x00005f0006007a0c */ /* 0x000fe40004721270 */
[C---:B0-----:R-:W-:Y:S02]  /*57e0*/  IADD3 R11, R9.reuse, c[0x0][0x198], RZ ;  /* 0x00006600090b7a10 */ /* 0x041fe40007ffe0ff */
[----:B------:R-:W-:Y:S02]  /*57f0*/  LEA.HI.X.SX32 R9, R9, R2, 0x1, P6 ;  /* 0x0000000209097211 */ /* 0x000fe400030f0eff */
[----:B------:R-:W-:-:S02]  /*5800*/  PRMT R16, R19, 0x7632, R16 ;  /* 0x0000763213107816 */ /* 0x000fc40000000010 */
[----:B------:R-:W-:Y:S02]  /*5810*/  LEA R10, P6, R11, R0, 0x1 ;  /* 0x000000000b0a7211 */ /* 0x000fe400078c08ff */
[----:B------:R-:W-:Y:S01]  /*5820*/  PRMT R14, R35, 0x7632, R14 ;  /* 0x00007632230e7816 */ /* 0x000fe2000000000e */
[----:B------:R0:W-:Y:S01]  /*5830*/  @P4 STG.E.U16 [R4.64], R16 ;  /* 0x0000001004004986 */ /* 0x0001e2000c101504 */
[C---:B------:R-:W-:Y:S02]  /*5840*/  IADD3 R17, R11.reuse, c[0x0][0x198], RZ ;  /* 0x000066000b117a10 */ /* 0x040fe40007ffe0ff */
[----:B------:R-:W-:Y:S01]  /*5850*/  LEA.HI.X.SX32 R11, R11, R2, 0x1, P6 ;  /* 0x000000020b0b7211 */ /* 0x000fe200030f0eff */
[----:B------:R1:W-:Y:S01]  /*5860*/  @P3 STG.E.U16 [R12.64], R35 ;  /* 0x000000230c003986 */ /* 0x0003e2000c101504 */
[----:B------:R-:W-:-:S03]  /*5870*/  IADD3 R6, R3, 0x3a, RZ ;  /* 0x0000003a03067810 */ /* 0x000fc60007ffe0ff */
[----:B------:R2:W-:Y:S01]  /*5880*/  @P2 STG.E.U16 [R8.64], R14 ;  /* 0x0000000e08002986 */ /* 0x0005e2000c101504 */
[----:B------:R-:W-:Y:S02]  /*5890*/  ISETP.LT.AND P4, PT, R6, c[0x0][0x17c], !P0 ;  /* 0x00005f0006007a0c */ /* 0x000fe40004781270 */
[C---:B------:R-:W-:Y:S01]  /*58a0*/  IADD3 R6, R3.reuse, 0x3b, RZ ;  /* 0x0000003b03067810 */ /* 0x040fe20007ffe0ff */
[----:B------:R3:W-:Y:S01]  /*58b0*/  @P1 STG.E.U16 [R10.64], R31 ;  /* 0x0000001f0a001986 */ /* 0x0007e2000c101504 */
[----:B0-----:R-:W-:Y:S02]  /*58c0*/  IADD3 R5, R3, 0x3d, RZ ;  /* 0x0000003d03057810 */ /* 0x001fe40007ffe0ff */
[C---:B------:R-:W-:Y:S02]  /*58d0*/  LEA R4, P6, R17.reuse, R0, 0x1 ;  /* 0x0000000011047211 */ /* 0x040fe400078c08ff */
[----:B-1----:R-:W-:Y:S02]  /*58e0*/  IADD3 R13, R17, c[0x0][0x198], RZ ;  /* 0x00006600110d7a10 */ /* 0x002fe40007ffe0ff */
[----:B------:R-:W-:-:S02]  /*58f0*/  ISETP.LT.AND P1, PT, R5, c[0x0][0x17c], !P0 ;  /* 0x00005f0005007a0c */ /* 0x000fc40004721270 */
[----:B------:R-:W-:Y:S02]  /*5900*/  LEA.HI.X.SX32 R5, R17, R2, 0x1, P6 ;  /* 0x0000000211057211 */ /* 0x000fe400030f0eff */
[C---:B------:R-:W-:Y:S02]  /*5910*/  LEA R12, P6, R13.reuse, R0, 0x1 ;  /* 0x000000000d0c7211 */ /* 0x040fe400078c08ff */
[----:B--2---:R-:W-:Y:S02]  /*5920*/  IADD3 R9, R13, c[0x0][0x198], RZ ;  /* 0x000066000d097a10 */ /* 0x004fe40007ffe0ff */
[----:B---3--:R-:W-:Y:S02]  /*5930*/  PRMT R11, R31, 0x7632, R11 ;  /* 0x000076321f0b7816 */ /* 0x008fe4000000000b */
[----:B------:R-:W-:Y:S02]  /*5940*/  LEA.HI.X.SX32 R13, R13, R2, 0x1, P6 ;  /* 0x000000020d0d7211 */ /* 0x000fe400030f0eff */
[----:B------:R-:W-:Y:S01]  /*5950*/  ISETP.LT.AND P3, PT, R6, c[0x0][0x17c], !P0 ;  /* 0x00005f0006007a0c */ /* 0x000fe20004761270 */
[----:B------:R0:W-:Y:S01]  /*5960*/  @P5 STG.E.U16 [R4.64], R11 ;  /* 0x0000000b04005986 */ /* 0x0001e2000c101504 */
[----:B------:R-:W-:-:S02]  /*5970*/  LEA R16, P6, R9, R0, 0x1 ;  /* 0x0000000009107211 */ /* 0x000fc400078c08ff */
[----:B------:R-:W-:Y:S01]  /*5980*/  IADD3 R6, R3, 0x3c, RZ ;  /* 0x0000003c03067810 */ /* 0x000fe20007ffe0ff */
[----:B------:R1:W-:Y:S01]  /*5990*/  @P4 STG.E.U16 [R12.64], R27 ;  /* 0x0000001b0c004986 */ /* 0x0003e2000c101504 */
[C---:B------:R-:W-:Y:S02]  /*59a0*/  IADD3 R19, R9.reuse, c[0x0][0x198], RZ ;  /* 0x0000660009137a10 */ /* 0x040fe40007ffe0ff */
[----:B------:R-:W-:Y:S02]  /*59b0*/  LEA.HI.X.SX32 R17, R9, R2, 0x1, P6 ;  /* 0x0000000209117211 */ /* 0x000fe400030f0eff */
[----:B------:R-:W-:Y:S01]  /*59c0*/  ISETP.LT.AND P2, PT, R6, c[0x0][0x17c], !P0 ;  /* 0x00005f0006007a0c */ /* 0x000fe20004741270 */
[----:B------:R-:W2:Y:S01]  /*59d0*/  LDS.128 R8, [R36] ;  /* 0x0000000024087984 */ /* 0x000ea20000000c00 */
[----:B------:R-:W-:Y:S02]  /*59e0*/  LEA R20, P6, R19, R0, 0x1 ;  /* 0x0000000013147211 */ /* 0x000fe400078c08ff */
[----:B------:R-:W-:-:S02]  /*59f0*/  PRMT R14, R27, 0x7632, R14 ;  /* 0x000076321b0e7816 */ /* 0x000fc4000000000e */
[C---:B------:R-:W-:Y:S02]  /*5a00*/  LEA.HI.X.SX32 R21, R19.reuse, R2, 0x1, P6 ;  /* 0x0000000213157211 */ /* 0x040fe400030f0eff */
[----:B------:R-:W-:Y:S01]  /*5a10*/  IADD3 R19, R19, c[0x0][0x198], RZ ;  /* 0x0000660013137a10 */ /* 0x000fe20007ffe0ff */
[----:B------:R-:W-:Y:S01]  /*5a20*/  @P3 STG.E.U16 [R16.64], R14 ;  /* 0x0000000e10003986 */ /* 0x000fe2000c101504 */
[C---:B0-----:R-:W-:Y:S02]  /*5a30*/  IADD3 R5, R3.reuse, 0x41, RZ ;  /* 0x0000004103057810 */ /* 0x041fe40007ffe0ff */
[----:B------:R-:W-:Y:S01]  /*5a40*/  IADD3 R6, R3, 0x3e, RZ ;  /* 0x0000003e03067810 */ /* 0x000fe20007ffe0ff */
[----:B------:R0:W-:Y:S01]  /*5a50*/  @P2 STG.E.U16 [R20.64], R15 ;  /* 0x0000000f14002986 */ /* 0x0001e2000c101504 */
[----:B------:R-:W-:Y:S02]  /*5a60*/  LEA R4, P6, R19, R0, 0x1 ;  /* 0x0000000013047211 */ /* 0x000fe400078c08ff */
[----:B------:R-:W-:-:S02]  /*5a70*/  ISETP.LT.AND P2, PT, R5, c[0x0][0x17c], !P0 ;  /* 0x00005f0005007a0c */ /* 0x000fc40004741270 */
[----:B------:R-:W-:Y:S02]  /*5a80*/  ISETP.LT.AND P5, PT, R6, c[0x0][0x17c], !P0 ;  /* 0x00005f0006007a0c */ /* 0x000fe400047a1270 */
[C---:B-1----:R-:W-:Y:S02]  /*5a90*/  IADD3 R13, R19.reuse, c[0x0][0x198], RZ ;  /* 0x00006600130d7a10 */ /* 0x042fe40007ffe0ff */
[----:B------:R-:W-:Y:S02]  /*5aa0*/  LEA.HI.X.SX32 R5, R19, R2, 0x1, P6 ;  /* 0x0000000213057211 */ /* 0x000fe400030f0eff */
[----:B------:R-:W-:Y:S01]  /*5ab0*/  IADD3 R6, R3, 0x3f, RZ ;  /* 0x0000003f03067810 */ /* 0x000fe20007ffe0ff */
[----:B------:R-:W1:Y:S01]  /*5ac0*/  LDS.128 R16, [R39] ;  /* 0x0000000027107984 */ /* 0x000e620000000c00 */
[----:B------:R-:W-:Y:S02]  /*5ad0*/  LEA R22, P6, R13, R0, 0x1 ;  /* 0x000000000d167211 */ /* 0x000fe400078c08ff */
[----:B------:R-:W-:-:S02]  /*5ae0*/  ISETP.LT.AND P4, PT, R6, c[0x0][0x17c], !P0 ;  /* 0x00005f0006007a0c */ /* 0x000fc40004781270 */
[----:B------:R-:W-:Y:S02]  /*5af0*/  IADD3 R25, R13, c[0x0][0x198], RZ ;  /* 0x000066000d197a10 */ /* 0x000fe40007ffe0ff */
[----:B------:R-:W-:Y:S02]  /*5b00*/  IADD3 R6, R3, 0x40, RZ ;  /* 0x0000004003067810 */ /* 0x000fe40007ffe0ff */
[----:B------:R-:W-:Y:S02]  /*5b10*/  PRMT R12, R15, 0x7632, R12 ;  /* 0x000076320f0c7816 */ /* 0x000fe4000000000c */
[----:B------:R-:W-:Y:S02]  /*5b20*/  LEA.HI.X.SX32 R23, R13, R2, 0x1, P6 ;  /* 0x000000020d177211 */ /* 0x000fe400030f0eff */
[----:B0-----:R-:W-:Y:S01]  /*5b30*/  LEA R20, P6, R25, R0, 0x1 ;  /* 0x0000000019147211 */ /* 0x001fe200078c08ff */
[----:B------:R0:W-:Y:S01]  /*5b40*/  @P1 STG.E.U16 [R4.64], R12 ;  /* 0x0000000c04001986 */ /* 0x0001e2000c101504 */
[----:B------:R-:W-:-:S02]  /*5b50*/  ISETP.LT.AND P3, PT, R6, c[0x0][0x17c], !P0 ;  /* 0x00005f0006007a0c */ /* 0x000fc40004761270 */
[----:B------:R-:W-:Y:S01]  /*5b60*/  IADD3 R27, R25, c[0x0][0x198], RZ ;  /* 0x00006600191b7a10 */ /* 0x000fe20007ffe0ff */
[----:B------:R-:W3:Y:S01]  /*5b70*/  LDS.128 R12, [R38] ;  /* 0x00000000260c7984 */ /* 0x000ee20000000c00 */
[----:B------:R-:W-:Y:S02]  /*5b80*/  IADD3 R6, R3, 0x42, RZ ;  /* 0x0000004203067810 */ /* 0x000fe40007ffe0ff */
[----:B------:R-:W-:Y:S01]  /*5b90*/  LEA.HI.X.SX32 R21, R25, R2, 0x1, P6 ;  /* 0x0000000219157211 */ /* 0x000fe200030f0eff */
[----:B------:R4:W-:Y:S01]  /*5ba0*/  @P5 STG.E.U16 [R22.64], R7 ;  /* 0x0000000716005986 */ /* 0x0009e2000c101504 */
[----:B------:R-:W-:Y:S02]  /*5bb0*/  LEA R24, P6, R27, R0, 0x1 ;  /* 0x000000001b187211 */ /* 0x000fe400078c08ff */
[----:B------:R-:W-:Y:S02]  /*5bc0*/  ISETP.LT.AND P1, PT, R6, c[0x0][0x17c], !P0 ;  /* 0x00005f0006007a0c */ /* 0x000fe40004721270 */
[----:B------:R-:W-:-:S02]  /*5bd0*/  IADD3 R6, R3, 0x43, RZ ;  /* 0x0000004303067810 */ /* 0x000fc40007ffe0ff */
[----:B------:R-:W-:Y:S02]  /*5be0*/  LEA.HI.X.SX32 R25, R27, R2, 0x1, P6 ;  /* 0x000000021b197211 */ /* 0x000fe400030f0eff */
[----:B0-----:R-:W-:Y:S02]  /*5bf0*/  PRMT R5, R7, 0x7632, R5 ;  /* 0x0000763207057816 */ /* 0x001fe40000000005 */
[----:B------:R-:W-:Y:S02]  /*5c00*/  IADD3 R27, R27, c[0x0][0x198], RZ ;  /* 0x000066001b1b7a10 */ /* 0x000fe40007ffe0ff */
[----:B------:R-:W-:Y:S01]  /*5c10*/  ISETP.LT.AND P5, PT, R6, c[0x0][0x17c], !P0 ;  /* 0x00005f0006007a0c */ /* 0x000fe200047a1270 */
[----:B------:R0:W-:Y:S01]  /*5c20*/  @P4 STG.E.U16 [R20.64], R5 ;  /* 0x0000000514004986 */ /* 0x0001e2000c101504 */
[C---:B------:R-:W-:Y:S02]  /*5c30*/  IADD3 R6, R3.reuse, 0x44, RZ ;  /* 0x0000004403067810 */ /* 0x040fe40007ffe0ff */
[----:B------:R-:W-:Y:S01]  /*5c40*/  IADD3 R4, R3, 0x45, RZ ;  /* 0x0000004503047810 */ /* 0x000fe20007ffe0ff */
[----:B--2---:R2:W-:Y:S01]  /*5c50*/  @P3 STG.E.U16 [R24.64], R8 ;  /* 0x0000000818003986 */ /* 0x0045e2000c101504 */
[----:B----4-:R-:W-:-:S02]  /*5c60*/  LEA R22, P6, R27, R0, 0x1 ;  /* 0x000000001b167211 */ /* 0x010fc400078c08ff */
[C---:B------:R-:W-:Y:S02]  /*5c70*/  IADD3 R29, R27.reuse, c[0x0][0x198], RZ ;  /* 0x000066001b1d7a10 */ /* 0x040fe40007ffe0ff */
[----:B------:R-:W-:Y:S02]  /*5c80*/  ISETP.LT.AND P4, PT, R6, c[0x0][0x17c], !P0 ;  /* 0x00005f0006007a0c */ /* 0x000fe40004781270 */
[----:B------:R-:W-:Y:S02]  /*5c90*/  ISETP.LT.AND P3, PT, R4, c[0x0][0x17c], !P0 ;  /* 0x00005f0004007a0c */ /* 0x000fe40004761270 */
[----:B------:R-:W-:Y:S01]  /*5ca0*/  LEA.HI.X.SX32 R23, R27, R2, 0x1, P6 ;  /* 0x000000021b177211 */ /* 0x000fe200030f0eff */
[----:B------:R-:W4:Y:S01]  /*5cb0*/  LDS.128 R4, [R37] ;  /* 0x0000000025047984 */ /* 0x000f220000000c00 */
[C---:B------:R-:W-:Y:S02]  /*5cc0*/  LEA R26, P6, R29.reuse, R0, 0x1 ;  /* 0x000000001d1a7211 */ /* 0x040fe400078c08ff */
[----:B0-----:R-:W-:-:S02]  /*5cd0*/  IADD3 R21, R29, c[0x0][0x198], RZ ;  /* 0x000066001d157a10 */ /* 0x001fc40007ffe0ff */
[----:B--2---:R-:W-:Y:S02]  /*5ce0*/  PRMT R25, R8, 0x7632, R25 ;  /* 0x0000763208197816 */ /* 0x004fe40000000019 */
[----:B------:R-:W-:Y:S02]  /*5cf0*/  LEA.HI.X.SX32 R27, R29, R2, 0x1, P6 ;  /* 0x000000021d1b7211 */ /* 0x000fe400030f0eff */
[C---:B------:R-:W-:Y:S01]  /*5d00*/  LEA R24, P6, R21.reuse, R0, 0x1 ;  /* 0x0000000015187211 */ /* 0x040fe200078c08ff */
[----:B------:R0:W-:Y:S01]  /*5d10*/  @P2 STG.E.U16 [R22.64], R25 ;  /* 0x0000001916002986 */ /* 0x0001e2000c101504 */
[----:B------:R-:W-:Y:S02]  /*5d20*/  IADD3 R31, R21, c[0x0][0x198], RZ ;  /* 0x00006600151f7a10 */ /* 0x000fe40007ffe0ff */
[----:B------:R-:W-:Y:S01]  /*5d30*/  ISETP.LT.AND P2, PT, R28, c[0x0][0x17c], !P0 ;  /* 0x00005f001c007a0c */ /* 0x000fe20004741270 */
[----:B-1----:R1:W-:Y:S01]  /*5d40*/  @P1 STG.E.U16 [R26.64], R16 ;  /* 0x000000101a001986 */ /* 0x0023e2000c101504 */
[----:B------:R-:W-:-:S04]  /*5d50*/  IADD3 R8, R3, 0x47, RZ ;  /* 0x0000004703087810 */ /* 0x000fc80007ffe0ff */
[----:B------:R-:W-:Y:S02]  /*5d60*/  ISETP.LT.AND P1, PT, R8, c[0x0][0x17c], !P0 ;  /* 0x00005f0008007a0c */ /* 0x000fe40004721270 */
[----:B------:R-:W-:Y:S02]  /*5d70*/  IADD3 R8, R3, 0x48, RZ ;  /* 0x0000004803087810 */ /* 0x000fe40007ffe0ff */
[----:B0-----:R-:W-:Y:S02]  /*5d80*/  LEA.HI.X.SX32 R25, R21, R2, 0x1, P6 ;  /* 0x0000000215197211 */ /* 0x001fe400030f0eff */
[----:B------:R-:W0:Y:S01]  /*5d90*/  LDS.128 R20, [R36+0x1000] ;  /* 0x0010000024147984 */ /* 0x000e220000000c00 */
[C---:B------:R-:W-:Y:S02]  /*5da0*/  LEA R28, P6, R31.reuse, R0, 0x1 ;  /* 0x000000001f1c7211 */ /* 0x040fe400078c08ff */
[----:B-1----:R-:W-:Y:S02]  /*5db0*/  PRMT R27, R16, 0x7632, R27 ;  /* 0x00007632101b7816 */ /* 0x002fe4000000001b */
[----:B------:R-:W-:-:S02]  /*5dc0*/  LEA.HI.X.SX32 R29, R31, R2, 0x1, P6 ;  /* 0x000000021f1d7211 */ /* 0x000fc400030f0eff */
[----:B------:R-:W-:Y:S01]  /*5dd0*/  IADD3 R31, R31, c[0x0][0x198], RZ ;  /* 0x000066001f1f7a10 */ /* 0x000fe20007ffe0ff */
[----:B------:R-:W-:Y:S01]  /*5de0*/  @P5 STG.E.U16 [R24.64], R27 ;  /* 0x0000001b18005986 */ /* 0x000fe2000c101504 */
[----:B---3--:R-:W-:Y:S02]  /*5df0*/  PRMT R16, R12, 0x7632, R16 ;  /* 0x000076320c107816 */ /* 0x008fe40000000010 */
[C---:B------:R-:W-:Y:S01]  /*5e00*/  LEA R30, P6, R31.reuse, R0, 0x1 ;  /* 0x000000001f1e7211 */ /* 0x040fe200078c08ff */
[----:B------:R-:W1:Y:S01]  /*5e10*/  LDS.128 R24, [R39+0x1000] ;  /* 0x0010000027187984 */ /* 0x000e620000000c00 */
[C---:B------:R-:W-:Y:S02]  /*5e20*/  IADD3 R33, R31.reuse, c[0x0][0x198], RZ ;  /* 0x000066001f217a10 */ /* 0x040fe40007ffe0ff */
[----:B------:R-:W-:Y:S01]  /*5e30*/  LEA.HI.X.SX32 R31, R31, R2, 0x1, P6 ;  /* 0x000000021f1f7211 */ /* 0x000fe200030f0eff */
[----:B------:R2:W-:Y:S01]  /*5e40*/  @P4 STG.E.U16 [R28.64], R12 ;  /* 0x0000000c1c004986 */ /* 0x0005e2000c101504 */
[----:B------:R-:W-:-:S02]  /*5e50*/  LEA R32, P6, R33, R0, 0x1 ;  /* 0x0000000021207211 */ /* 0x000fc400078c08ff */
[----:B------:R-:W-:Y:S01]  /*5e60*/  IADD3 R35, R33, c[0x0][0x198], RZ ;  /* 0x0000660021237a10 */ /* 0x000fe20007ffe0ff */
[----:B------:R-:W-:Y:S01]  /*5e70*/  @P3 STG.E.U16 [R30.64], R16 ;  /* 0x000000101e003986 */ /* 0x000fe2000c101504 */
[----:B------:R-:W-:Y:S02]  /*5e80*/  ISETP.LT.AND P5, PT, R8, c[0x0][0x17c], !P0 ;  /* 0x00005f0008007a0c */ /* 0x000fe400047a1270 */
[----:B------:R-:W-:Y:S01]  /*5e90*/  IADD3 R8, R3, 0x49, RZ ;  /* 0x0000004903087810 */ /* 0x000fe20007ffe0ff */
[----:B------:R-:W3:Y:S01]  /*5ea0*/  LDS.128 R28, [R38+0x1000] ;  /* 0x00100000261c7984 */ /* 0x000ee20000000c00 */
[----:B------:R-:W-:Y:S02]  /*5eb0*/  LEA.HI.X.SX32 R33, R33, R2, 0x1, P6 ;  /* 0x0000000221217211 */ /* 0x000fe400030f0eff */
[C---:B------:R-:W-:Y:S02]  /*5ec0*/  LEA R40, P6, R35.reuse, R0, 0x1 ;  /* 0x0000000023287211 */ /* 0x040fe400078c08ff */
[----:B------:R-:W-:Y:S01]  /*5ed0*/  IADD3 R45, R35, c[0x0][0x198], RZ ;  /* 0x00006600232d7a10 */ /* 0x000fe20007ffe0ff */
[----:B----4-:R4:W-:Y:S01]  /*5ee0*/  @P2 STG.E.U16 [R32.64], R4 ;  /* 0x0000000420002986 */ /* 0x0109e2000c101504 */
[----:B------:R-:W-:-:S02]  /*5ef0*/  ISETP.LT.AND P4, PT, R8, c[0x0][0x17c], !P0 ;  /* 0x00005f0008007a0c */ /* 0x000fc40004781270 */
[----:B------:R-:W-:Y:S02]  /*5f00*/  IADD3 R8, R3, 0x4a, RZ ;  /* 0x0000004a03087810 */ /* 0x000fe40007ffe0ff */
[----:B------:R-:W-:Y:S02]  /*5f10*/  LEA.HI.X.SX32 R41, R35, R2, 0x1, P6 ;  /* 0x0000000223297211 */ /* 0x000fe400030f0eff */
[----:B------:R-:W-:Y:S01]  /*5f20*/  LEA R42, P6, R45, R0, 0x1 ;  /* 0x000000002d2a7211 */ /* 0x000fe200078c08ff */
[----:B------:R-:W5:Y:S01]  /*5f30*/  LDS.128 R32, [R37+0x1000] ;  /* 0x0010000025207984 */ /* 0x000f620000000c00 */
[----:B------:R-:W-:Y:S02]  /*5f40*/  ISETP.LT.AND P3, PT, R8, c[0x0][0x17c], !P0 ;  /* 0x00005f0008007a0c */ /* 0x000fe40004761270 */
[----:B------:R-:W-:Y:S02]  /*5f50*/  IADD3 R8, R3, 0x4b, RZ ;  /* 0x0000004b03087810 */ /* 0x000fe40007ffe0ff */
[----:B------:R-:W-:-:S02]  /*5f60*/  LEA.HI.X.SX32 R43, R45, R2, 0x1, P6 ;  /* 0x000000022d2b7211 */ /* 0x000fc400030f0eff */
[----:B------:R-:W-:Y:S02]  /*5f70*/  IADD3 R45, R45, c[0x0][0x198], RZ ;  /* 0x000066002d2d7a10 */ /* 0x000fe40007ffe0ff */
[----:B--2---:R-:W-:Y:S02]  /*5f80*/  PRMT R12, R4, 0x7632, R12 ;  /* 0x00007632040c7816 */ /* 0x004fe4000000000c */
[----:B------:R-:W-:Y:S02]  /*5f90*/  ISETP.LT.AND P2, PT, R8, c[0x0][0x17c], !P0 ;  /* 0x00005f0008007a0c */ /* 0x000fe40004741270 */
[----:B------:R-:W-:Y:S01]  /*5fa0*/  IADD3 R8, R3, 0x4c, RZ ;  /* 0x0000004c03087810 */ /* 0x000fe20007ffe0ff */
[----:B------:R2:W-:Y:S01]  /*5fb0*/  @P1 STG.E.U16 [R40.64], R12 ;  /* 0x0000000c28001986 */ /* 0x0005e2000c101504 */
[C---:B------:R-:W-:Y:S02]  /*5fc0*/  LEA R44, P6, R45.reuse, R0, 0x1 ;  /* 0x000000002d2c7211 */ /* 0x040fe400078c08ff */
[----:B------:R-:W-:Y:S01]  /*5fd0*/  IADD3 R39, R45, c[0x0][0x198], RZ ;  /* 0x000066002d277a10 */ /* 0x000fe20007ffe0ff */
[----:B0-----:R0:W-:Y:S01]  /*5fe0*/  @P5 STG.E.U16 [R42.64], R20 ;  /* 0x000000142a005986 */ /* 0x0011e2000c101504 */
[----:B----4-:R-:W-:-:S02]  /*5ff0*/  IADD3 R4, R3, 0x4d, RZ ;  /* 0x0000004d03047810 */ /* 0x010fc40007ffe0ff */
[----:B------:R-:W-:Y:S02]  /*6000*/  ISETP.LT.AND P1, PT, R8, c[0x0][0x17c], !P0 ;  /* 0x00005f0008007a0c */ /* 0x000fe40004721270 */
[----:B------:R-:W-:Y:S02]  /*6010*/  LEA.HI.X.SX32 R45, R45, R2, 0x1, P6 ;  /* 0x000000022d2d7211 */ /* 0x000fe400030f0eff */
[C---:B------:R-:W-:Y:S02]  /*6020*/  LEA R38, P6, R39.reuse, R0, 0x1 ;  /* 0x0000000027267211 */ /* 0x040fe400078c08ff */
[----:B------:R-:W-:Y:S02]  /*6030*/  PRMT R8, R20, 0x7632, R8 ;  /* 0x0000763214087816 */ /* 0x000fe40000000008 */
[----:B------:R-:W-:Y:S02]  /*6040*/  ISETP.LT.AND P5, PT, R4, c[0x0][0x17c], !P0 ;  /* 0x00005f0004007a0c */ /* 0x000fe400047a1270 */
[----:B--2---:R-:W-:Y:S01]  /*6050*/  IADD3 R41, R39, c[0x0][0x198], RZ ;  /* 0x0000660027297a10 */ /* 0x004fe20007ffe0ff */
[----:B------:R-:W-:Y:S01]  /*6060*/  @P4 STG.E.U16 [R44.64], R8 ;  /* 0x000000082c004986 */ /* 0x000fe2000c101504 */
[----:B------:R-:W-:-:S02]  /*6070*/  IADD3 R4, R3, 0x4e, RZ ;  /* 0x0000004e03047810 */ /* 0x000fc40007ffe0ff */
[----:B------:R-:W-:Y:S02]  /*6080*/  LEA.HI.X.SX32 R39, R39, R2, 0x1, P6 ;  /* 0x0000000227277211 */ /* 0x000fe400030f0eff */
[C---:B------:R-:W-:Y:S02]  /*6090*/  LEA R40, P6, R41.reuse, R0, 0x1 ;  /* 0x0000000029287211 */ /* 0x040fe400078c08ff */
[----:B------:R-:W-:Y:S01]  /*60a0*/  ISETP.LT.AND P4, PT, R4, c[0x0][0x17c], !P0 ;  /* 0x00005f0004007a0c */ /* 0x000fe20004781270 */
[----:B-1----:R1:W-:Y:S01]  /*60b0*/  @P3 STG.E.U16 [R38.64], R24 ;  /* 0x0000001826003986 */ /* 0x0023e2000c101504 */
[----:B------:R-:W-:Y:S02]  /*60c0*/  IADD3 R37, R41, c[0x0][0x198], RZ ;  /* 0x0000660029257a10 */ /* 0x000fe40007ffe0ff */
[----:B------:R-:W-:Y:S02]  /*60d0*/  IADD3 R4, R3, 0x4f, RZ ;  /* 0x0000004f03047810 */ /* 0x000fe40007ffe0ff */
[----:B------:R-:W-:-:S02]  /*60e0*/  LEA.HI.X.SX32 R41, R41, R2, 0x1, P6 ;  /* 0x0000000229297211 */ /* 0x000fc400030f0eff */
[----:B0-----:R-:W-:Y:S02]  /*60f0*/  PRMT R20, R24, 0x7632, R20 ;  /* 0x0000763218147816 */ /* 0x001fe40000000014 */
[C---:B------:R-:W-:Y:S02]  /*6100*/  LEA R36, P6, R37.reuse, R0, 0x1 ;  /* 0x0000000025247211 */ /* 0x040fe400078c08ff */
[----:B------:R-:W-:Y:S01]  /*6110*/  ISETP.LT.AND P3, PT, R4, c[0x0][0x17c], !P0 ;  /* 0x00005f0004007a0c */ /* 0x000fe20004761270 */
[----:B------:R0:W-:Y:S01]  /*6120*/  @P2 STG.E.U16 [R40.64], R20 ;  /* 0x0000001428002986 */ /* 0x0001e2000c101504 */
[----:B------:R-:W-:Y:S02]  /*6130*/  IADD3 R43, R37, c[0x0][0x198], RZ ;  /* 0x00006600252b7a10 */ /* 0x000fe40007ffe0ff */
[----:B------:R-:W-:Y:S02]  /*6140*/  IADD3 R4, R3, 0x50, RZ ;  /* 0x0000005003047810 */ /* 0x000fe40007ffe0ff */
[----:B------:R-:W-:-:S02]  /*6150*/  LEA.HI.X.SX32 R37, R37, R2, 0x1, P6 ;  /* 0x0000000225257211 */ /* 0x000fc400030f0eff */
[C---:B-1----:R-:W-:Y:S02]  /*6160*/  LEA R38, P6, R43.reuse, R0, 0x1 ;  /* 0x000000002b267211 */ /* 0x042fe400078c08ff */
[----:B------:R-:W-:Y:S01]  /*6170*/  ISETP.LT.AND P2, PT, R4, c[0x0][0x17c], !P0 ;  /* 0x00005f0004007a0c */ /* 0x000fe20004741270 */
[----:B---3--:R1:W-:Y:S01]  /*6180*/  @P1 STG.E.U16 [R36.64], R28 ;  /* 0x0000001c24001986 */ /* 0x0083e2000c101504 */
[----:B------:R-:W-:Y:S02]  /*6190*/  IADD3 R45, R43, c[0x0][0x198], RZ ;  /* 0x000066002b2d7a10 */ /* 0x000fe40007ffe0ff */
[----:B------:R-:W-:Y:S02]  /*61a0*/  IADD3 R4, R3, 0x51, RZ ;  /* 0x0000005103047810 */ /* 0x000fe40007ffe0ff */
[----:B------:R-:W-:Y:S02]  /*61b0*/  LEA.HI.X.SX32 R39, R43, R2, 0x1, P6 ;  /* 0x000000022b277211 */ /* 0x000fe400030f0eff */
[----:B------:R-:W-:-:S02]  /*61c0*/  LEA R42, P6, R45, R0, 0x1 ;  /* 0x000000002d2a7211 */ /* 0x000fc400078c08ff */
[----:B------:R-:W-:Y:S02]  /*61d0*/  PRMT R8, R28, 0x7632, R8 ;  /* 0x000076321c087816 */ /* 0x000fe40000000008 */
[----:B------:R-:W-:Y:S02]  /*61e0*/  ISETP.LT.AND P1, PT, R4, c[0x0][0x17c], !P0 ;  /* 0x00005f0004007a0c */ /* 0x000fe40004721270 */
[----:B0-----:R-:W-:Y:S01]  /*61f0*/  IADD3 R41, R45, c[0x0][0x198], RZ ;  /* 0x000066002d297a10 */ /* 0x001fe20007ffe0ff */
[----:B------:R0:W-:Y:S01]  /*6200*/  @P5 STG.E.U16 [R38.64], R8 ;  /* 0x0000000826005986 */ /* 0x0001e2000c101504 */
[----:B------:R-:W-:Y:S02]  /*6210*/  IADD3 R4, R3, 0x52, RZ ;  /* 0x0000005203047810 */ /* 0x000fe40007ffe0ff */
[----:B------:R-:W-:Y:S02]  /*6220*/  LEA.HI.X.SX32 R43, R45, R2, 0x1, P6 ;  /* 0x000000022d2b7211 */ /* 0x000fe400030f0eff */
[----:B------:R-:W-:-:S02]  /*6230*/  LEA R40, P6, R41, R0, 0x1 ;  /* 0x0000000029287211 */ /* 0x000fc400078c08ff */
[----:B------:R-:W-:Y:S01]  /*6240*/  ISETP.LT.AND P5, PT, R4, c[0x0][0x17c], !P0 ;  /* 0x00005f0004007a0c */ /* 0x000fe200047a1270 */
[----:B-----5:R2:W-:Y:S01]  /*6250*/  @P4 STG.E.U16 [R42.64], R32 ;  /* 0x000000202a004986 */ /* 0x0205e2000c101504 */
[----:B-1----:R-:W-:Y:S02]  /*6260*/  IADD3 R37, R41, c[0x0][0x198], RZ ;  /* 0x0000660029257a10 */ /* 0x002fe40007ffe0ff */
[----:B------:R-:W-:Y:S02]  /*6270*/  IADD3 R4, R3, 0x53, RZ ;  /* 0x0000005303047810 */ /* 0x000fe40007ffe0ff */
[----:B------:R-:W-:Y:S02]  /*6280*/  LEA.HI.X.SX32 R41, R41, R2, 0x1, P6 ;  /* 0x0000000229297211 */ /* 0x000fe400030f0eff */
[----:B------:R-:W-:Y:S02]  /*6290*/  PRMT R20, R32, 0x7632, R20 ;  /* 0x0000763220147816 */ /* 0x000fe40000000014 */
[----:B------:R-:W-:-:S02]  /*62a0*/  LEA R36, P6, R37, R0, 0x1 ;  /* 0x0000000025247211 */ /* 0x000fc400078c08ff */
[----:B------:R-:W-:Y:S01]  /*62b0*/  ISETP.LT.AND P4, PT, R4, c[0x0][0x17c], !P0 ;  /* 0x00005f0004007a0c */ /* 0x000fe20004781270 */
[----:B------:R1:W-:Y:S01]  /*62c0*/  @P3 STG.E.U16 [R40.64], R20 ;  /* 0x0000001428003986 */ /* 0x0003e2000c101504 */
[----:B0-----:R-:W-:Y:S02]  /*62d0*/  IADD3 R39, R37, c[0x0][0x198], RZ ;  /* 0x0000660025277a10 */ /* 0x001fe40007ffe0ff */
[----:B------:R-:W-:Y:S02]  /*62e0*/  IADD3 R4, R3, 0x54, RZ ;  /* 0x0000005403047810 */ /* 0x000fe40007ffe0ff */
[----:B------:R-:W-:Y:S02]  /*62f0*/  LEA.HI.X.SX32 R37, R37, R2, 0x1, P6 ;  /* 0x0000000225257211 */ /* 0x000fe400030f0eff */
[C---:B------:R-:W-:Y:S02]  /*6300*/  LEA R38, P6, R39.reuse, R0, 0x1 ;  /* 0x0000000027267211 */ /* 0x040fe400078c08ff */
[----:B------:R-:W-:Y:S01]  /*6310*/  ISETP.LT.AND P3, PT, R4, c[0x0][0x17c], !P0 ;  /* 0x00005f0004007a0c */ /* 0x000fe20004761270 */
[----:B------:R0:W-:Y:S01]  /*6320*/  @P2 STG.E.U16 [R36.64], R9 ;  /* 0x0000000924002986 */ /* 0x0001e2000c101504 */
[----:B--2---:R-:W-:-:S02]  /*6330*/  IADD3 R43, R39, c[0x0][0x198], RZ ;  /* 0x00006600272b7a10 */ /* 0x004fc40007ffe0ff */
[----:B------:R-:W-:Y:S02]  /*6340*/  IADD3 R4, R3, 0x55, RZ ;  /* 0x0000005503047810 */ /* 0x000fe40007ffe0ff */
[----:B------:R-:W-:Y:S02]  /*6350*/  LEA.HI.X.SX32 R39, R39, R2, 0x1, P6 ;  /* 0x0000000227277211 */ /* 0x000fe400030f0eff */
[----:B------:R-:W-:Y:S02]  /*6360*/  LEA R42, P6, R43, R0, 0x1 ;  /* 0x000000002b2a7211 */ /* 0x000fe400078c08ff */
[----:B------:R-:W-:Y:S02]  /*6370*/  PRMT R12, R9, 0x7632, R12 ;  /* 0x00007632090c7816 */ /* 0x000fe4000000000c */
[----:B------:R-:W-:Y:S02]  /*6380*/  ISETP.LT.AND P2, PT, R4, c[0x0][0x17c], !P0 ;  /* 0x00005f0004007a0c */ /* 0x000fe40004741270 */
[----:B-1----:R-:W-:Y:S01]  /*6390*/  IADD3 R41, R43, c[0x0][0x198], RZ ;  /* 0x000066002b297a10 */ /* 0x002fe20007ffe0ff */
[----:B------:R1:W-:Y:S01]  /*63a0*/  @P1 STG.E.U16 [R38.64], R12 ;  /* 0x0000000c26001986 */ /* 0x0003e2000c101504 */
[----:B------:R-:W-:-:S02]  /*63b0*/  IADD3 R4, R3, 0x56, RZ ;  /* 0x0000005603047810 */ /* 0x000fc40007ffe0ff */
[----:B------:R-:W-:Y:S02]  /*63c0*/  LEA.HI.X.SX32 R43, R43, R2, 0x1, P6 ;  /* 0x000000022b2b7211 */ /* 0x000fe400030f0eff */
[C---:B------:R-:W-:Y:S02]  /*63d0*/  LEA R40, P6, R41.reuse, R0, 0x1 ;  /* 0x0000000029287211 */ /* 0x040fe400078c08ff */
[----:B------:R-:W-:Y:S01]  /*63e0*/  ISETP.LT.AND P1, PT, R4, c[0x0][0x17c], !P0 ;  /* 0x00005f0004007a0c */ /* 0x000fe20004721270 */
[----:B------:R2:W-:Y:S01]  /*63f0*/  @P5 STG.E.U16 [R42.64], R17 ;  /* 0x000000112a005986 */ /* 0x0005e2000c101504 */
[----:B0-----:R-:W-:Y:S02]  /*6400*/  IADD3 R9, R41, c[0x0][0x198], RZ ;  /* 0x0000660029097a10 */ /* 0x001fe40007ffe0ff */
[----:B------:R-:W-:Y:S02]  /*6410*/  IADD3 R4, R3, 0x57, RZ ;  /* 0x0000005703047810 */ /* 0x000fe40007ffe0ff */
[----:B------:R-:W-:-:S02]  /*6420*/  LEA.HI.X.SX32 R41, R41, R2, 0x1, P6 ;  /* 0x0000000229297211 */ /* 0x000fc400030f0eff */
[----:B------:R-:W-:Y:S02]  /*6430*/  PRMT R20, R17, 0x7632, R20 ;  /* 0x0000763211147816 */ /* 0x000fe40000000014 */
[C---:B------:R-:W-:Y:S02]  /*6440*/  LEA R8, P6, R9.reuse, R0, 0x1 ;  /* 0x0000000009087211 */ /* 0x040fe400078c08ff */
[----:B------:R-:W-:Y:S01]  /*6450*/  ISETP.LT.AND P5, PT, R4, c[0x0][0x17c], !P0 ;  /* 0x00005f0004007a0c */ /* 0x000fe200047a1270 */
[----:B------:R0:W-:Y:S01]  /*6460*/  @P4 STG.E.U16 [R40.64], R20 ;  /* 0x0000001428004986 */ /* 0x0001e2000c101504 */
[----:B------:R-:W-:Y:S02]  /*6470*/  IADD3 R37, R9, c[0x0][0x198], RZ ;  /* 0x0000660009257a10 */ /* 0x000fe40007ffe0ff */
[----:B------:R-:W-:Y:S02]  /*6480*/  IADD3 R4, R3, 0x58, RZ ;  /* 0x0000005803047810 */ /* 0x000fe40007ffe0ff */
[----:B------:R-:W-:-:S02]  /*6490*/  LEA.HI.X.SX32 R9, R9, R2, 0x1, P6 ;  /* 0x0000000209097211 */ /* 0x000fc400030f0eff */
[C---:B------:R-:W-:Y:S02]  /*64a0*/  LEA R16, P6, R37.reuse, R0, 0x1 ;  /* 0x0000000025107211 */ /* 0x040fe400078c08ff */
[----:B------:R-:W-:Y:S01]  /*64b0*/  ISETP.LT.AND P4, PT, R4, c[0x0][0x17c], !P0 ;  /* 0x00005f0004007a0c */ /* 0x000fe20004781270 */
[----:B------:R3:W-:Y:S01]  /*64c0*/  @P3 STG.E.U16 [R8.64], R13 ;  /* 0x0000000d08003986 */ /* 0x0007e2000c101504 */
[----:B-1----:R-:W-:Y:S02]  /*64d0*/  IADD3 R39, R37, c[0x0][0x198], RZ ;  /* 0x0000660025277a10 */ /* 0x002fe40007ffe0ff */
[----:B------:R-:W-:Y:S02]  /*64e0*/  IADD3 R4, R3, 0x59, RZ ;  /* 0x0000005903047810 */ /* 0x000fe40007ffe0ff */
[----:B--2---:R-:W-:Y:S02]  /*64f0*/  LEA.HI.X.SX32 R17, R37, R2, 0x1, P6 ;  /* 0x0000000225117211 */ /* 0x004fe400030f0eff */
[----:B------:R-:W-:-:S02]  /*6500*/  LEA R36, P6, R39, R0, 0x1 ;  /* 0x0000000027247211 */ /* 0x000fc400078c08ff */
[----:B------:R-:W-:Y:S02]  /*6510*/  PRMT R12, R13, 0x7632, R12 ;  /* 0x000076320d0c7816 */ /* 0x000fe4000000000c */
[----:B------:R-:W-:Y:S02]  /*6520*/  ISETP.LT.AND P3, PT, R4, c[0x0][0x17c], !P0 ;  /* 0x00005f0004007a0c */ /* 0x000fe40004761270 */
[----:B0-----:R-:W-:Y:S01]  /*6530*/  IADD3 R41, R39, c[0x0][0x198], RZ ;  /* 0x0000660027297a10 */ /* 0x001fe20007ffe0ff */
[----:B------:R-:W-:Y:S01]  /*6540*/  @P2 STG.E.U16 [R16.64], R12 ;  /* 0x0000000c10002986 */ /* 0x000fe2000c101504 */
[----:B------:R-:W-:Y:S02]  /*6550*/  IADD3 R4, R3, 0x5a, RZ ;  /* 0x0000005a03047810 */ /* 0x000fe40007ffe0ff */
[----:B------:R-:W-:Y:S02]  /*6560*/  LEA.HI.X.SX32 R37, R39, R2, 0x1, P6 ;  /* 0x0000000227257211 */ /* 0x000fe400030f0eff */
[----:B------:R-:W-:-:S02]  /*6570*/  LEA R38, P6, R41, R0, 0x1 ;  /* 0x0000000029267211 */ /* 0x000fc400078c08ff */
[----:B------:R-:W-:Y:S01]  /*6580*/  ISETP.LT.AND P2, PT, R4, c[0x0][0x17c], !P0 ;  /* 0x00005f0004007a0c */ /* 0x000fe20004741270 */
[----:B------:R0:W-:Y:S01]  /*6590*/  @P1 STG.E.U16 [R36.64], R5 ;  /* 0x0000000524001986 */ /* 0x0001e2000c101504 */
[----:B---3--:R-:W-:Y:S02]  /*65a0*/  IADD3 R9, R41, c[0x0][0x198], RZ ;  /* 0x0000660029097a10 */ /* 0x008fe40007ffe0ff */
[----:B------:R-:W-:Y:S02]  /*65b0*/  IADD3 R4, R3, 0x5b, RZ ;  /* 0x0000005b03047810 */ /* 0x000fe40007ffe0ff */
[----:B------:R-:W-:Y:S02]  /*65c0*/  LEA.HI.X.SX32 R39, R41, R2, 0x1, P6 ;  /* 0x0000000229277211 */ /* 0x000fe400030f0eff */
[----:B------:R-:W-:Y:S02]  /*65d0*/  PRMT R20, R5, 0x7632, R20 ;  /* 0x0000763205147816 */ /* 0x000fe40000000014 */
[----:B------:R-:W-:-:S02]  /*65e0*/  LEA R8, P6, R9, R0, 0x1 ;  /* 0x0000000009087211 */ /* 0x000fc400078c08ff */
[----:B------:R-:W-:Y:S01]  /*65f0*/  ISETP.LT.AND P1, PT, R4, c[0x0][0x17c], !P0 ;  /* 0x00005f0004007a0c */ /* 0x000fe20004721270 */
[----:B------:R-:W-:Y:S01]  /*6600*/  @P5 STG.E.U16 [R38.64], R20 ;  /* 0x0000001426005986 */ /* 0x000fe2000c101504 */
[----:B------:R-:W-:Y:S02]  /*6610*/  IADD3 R4, R3, 0x5c, RZ ;  /* 0x0000005c03047810 */ /* 0x000fe40007ffe0ff */
[C---:B------:R-:W-:Y:S02]  /*6620*/  IADD3 R13, R9.reuse, c[0x0][0x198], RZ ;  /* 0x00006600090d7a10 */ /* 0x040fe40007ffe0ff */
[----:B------:R-:W-:Y:S02]  /*6630*/  LEA.HI.X.SX32 R9, R9, R2, 0x1, P6 ;  /* 0x0000000209097211 */ /* 0x000fe400030f0eff */
[----:B------:R-:W-:Y:S02]  /*6640*/  ISETP.LT.AND P5, PT, R4, c[0x0][0x17c], !P0 ;  /* 0x00005f0004007a0c */ /* 0x000fe400047a1270 */
[----:B0-----:R-:W-:Y:S01]  /*6650*/  IADD3 R5, R3, 0x5d, RZ ;  /* 0x0000005d03057810 */ /* 0x001fe20007ffe0ff */
[----:B------:R0:W-:Y:S01]  /*6660*/  @P4 STG.E.U16 [R8.64], R21 ;  /* 0x0000001508004986 */ /* 0x0001e2000c101504 */
[----:B------:R-:W-:-:S02]  /*6670*/  LEA R4, P6, R13, R0, 0x1 ;  /* 0x000000000d047211 */ /* 0x000fc400078c08ff */
[----:B------:R-:W-:Y:S02]  /*6680*/  IADD3 R17, R13, c[0x0][0x198], RZ ;  /* 0x000066000d117a10 */ /* 0x000fe40007ffe0ff */
[----:B------:R-:W-:Y:S02]  /*6690*/  ISETP.LT.AND P4, PT, R5, c[0x0][0x17c], !P0 ;  /* 0x00005f0005007a0c */ /* 0x000fe40004781270 */
[----:B------:R-:W-:Y:S02]  /*66a0*/  LEA.HI.X.SX32 R5, R13, R2, 0x1, P6 ;  /* 0x000000020d057211 */ /* 0x000fe400030f0eff */
[----:B------:R-:W-:Y:S02]  /*66b0*/  PRMT R24, R21, 0x7632, R24 ;  /* 0x0000763215187816 */ /* 0x000fe40000000018 */
[----:B------:R-:W-:Y:S02]  /*66c0*/  LEA R12, P6, R17, R0, 0x1 ;  /* 0x00000000110c7211 */ /* 0x000fe400078c08ff */
[----:B------:R-:W-:Y:S01]  /*66d0*/  IADD3 R16, R3, 0x5e, RZ ;  /* 0x0000005e03107810 */ /* 0x000fe20007ffe0ff */
[----:B------:R1:W-:Y:S01]  /*66e0*/  @P3 STG.E.U16 [R4.64], R24 ;  /* 0x0000001804003986 */ /* 0x0003e2000c101504 */
[----:B------:R-:W-:-:S02]  /*66f0*/  IADD3 R37, R17, c[0x0][0x198], RZ ;  /* 0x0000660011257a10 */ /* 0x000fc40007ffe0ff */
[----:B------:R-:W-:Y:S02]  /*6700*/  LEA.HI.X.SX32 R13, R17, R2, 0x1, P6 ;  /* 0x00000002110d7211 */ /* 0x000fe400030f0eff */
[----:B------:R-:W-:Y:S02]  /*6710*/  ISETP.LT.AND P3, PT, R16, c[0x0][0x17c], !P0 ;  /* 0x00005f0010007a0c */ /* 0x000fe40004761270 */
[----:B------:R-:W-:Y:S01]  /*6720*/  LEA R16, P6, R37, R0, 0x1 ;  /* 0x0000000025107211 */ /* 0x000fe200078c08ff */
[----:B------:R2:W-:Y:S01]  /*6730*/  @P2 STG.E.U16 [R12.64], R25 ;  /* 0x000000190c002986 */ /* 0x0005e2000c101504 */
[----:B0-----:R-:W-:Y:S02]  /*6740*/  IADD3 R8, R3, 0x5f, RZ ;  /* 0x0000005f03087810 */ /* 0x001fe40007ffe0ff */
[C---:B------:R-:W-:Y:S02]  /*6750*/  IADD3 R9, R37.reuse, c[0x0][0x198], RZ ;  /* 0x0000660025097a10 */ /* 0x040fe40007ffe0ff */
[----:B------:R-:W-:-:S02]  /*6760*/  LEA.HI.X.SX32 R17, R37, R2, 0x1, P6 ;  /* 0x0000000225117211 */ /* 0x000fc400030f0eff */
[----:B------:R-:W-:Y:S02]  /*6770*/  ISETP.LT.AND P2, PT, R8, c[0x0][0x17c], !P0 ;  /* 0x00005f0008007a0c */ /* 0x000fe40004741270 */
[----:B------:R-:W-:Y:S02]  /*6780*/  LEA R8, P6, R9, R0, 0x1 ;  /* 0x0000000009087211 */ /* 0x000fe400078c08ff */
[----:B------:R-:W-:Y:S02]  /*6790*/  PRMT R28, R25, 0x7632, R28 ;  /* 0x00007632191c7816 */ /* 0x000fe4000000001c */
[C---:B------:R-:W-:Y:S02]  /*67a0*/  IADD3 R21, R9.reuse, c[0x0][0x198], RZ ;  /* 0x0000660009157a10 */ /* 0x040fe40007ffe0ff */
[----:B------:R-:W-:Y:S01]  /*67b0*/  LEA.HI.X.SX32 R9, R9, R2, 0x1, P6 ;  /* 0x0000000209097211 */ /* 0x000fe200030f0eff */
[----:B------:R0:W-:Y:S01]  /*67c0*/  @P1 STG.E.U16 [R16.64], R28 ;  /* 0x0000001c10001986 */ /* 0x0001e2000c101504 */
[----:B-1----:R-:W-:-:S02]  /*67d0*/  IADD3 R5, R3, 0x61, RZ ;  /* 0x0000006103057810 */ /* 0x002fc40007ffe0ff */
[C---:B------:R-:W-:Y:S01]  /*67e0*/  LEA R4, P6, R21.reuse, R0, 0x1 ;  /* 0x0000000015047211 */ /* 0x040fe200078c08ff */
[----:B------:R1:W-:Y:S01]  /*67f0*/  @P5 STG.E.U16 [R8.64], R29 ;  /* 0x0000001d08005986 */ /* 0x0003e2000c101504 */
[----:B--2---:R-:W-:Y:S02]  /*6800*/  IADD3 R13, R21, c[0x0][0x198], RZ ;  /* 0x00006600150d7a10 */ /* 0x004fe40007ffe0ff */
[----:B------:R-:W-:Y:S02]  /*6810*/  ISETP.LT.AND P5, PT, R5, c[0x0][0x17c], !P0 ;  /* 0x00005f0005007a0c */ /* 0x000fe400047a1270 */
[----:B------:R-:W-:Y:S02]  /*6820*/  LEA.HI.X.SX32 R5, R21, R2, 0x1, P6 ;  /* 0x0000000215057211 */ /* 0x000fe400030f0eff */
[----:B------:R-:W-:Y:S02]  /*6830*/  PRMT R21, R29, 0x7632, R21 ;  /* 0x000076321d157816 */ /* 0x000fe40000000015 */
[----:B------:R-:W-:-:S02]  /*6840*/  LEA R12, P6, R13, R0, 0x1 ;  /* 0x000000000d0c7211 */ /* 0x000fc400078c08ff */
[----:B0-----:R-:W-:Y:S01]  /*6850*/  IADD3 R16, R3, 0x62, RZ ;  /* 0x0000006203107810 */ /* 0x001fe20007ffe0ff */
[----:B------:R0:W-:Y:S01]  /*6860*/  @P4 STG.E.U16 [R4.64], R21 ;  /* 0x0000001504004986 */ /* 0x0001e2000c101504 */
[----:B------:R-:W-:Y:S02]  /*6870*/  IADD3 R17, R13, c[0x0][0x198], RZ ;  /* 0x000066000d117a10 */ /* 0x000fe40007ffe0ff */
[----:B------:R-:W-:Y:S02]  /*6880*/  IADD3 R20, R3, 0x60, RZ ;  /* 0x0000006003147810 */ /* 0x000fe40007ffe0ff */
[----:B------:R-:W-:Y:S02]  /*6890*/  LEA.HI.X.SX32 R13, R13, R2, 0x1, P6 ;  /* 0x000000020d0d7211 */ /* 0x000fe400030f0eff */
[----:B------:R-:W-:Y:S02]  /*68a0*/  ISETP.LT.AND P4, PT, R16, c[0x0][0x17c], !P0 ;  /* 0x00005f0010007a0c */ /* 0x000fe40004781270 */
[----:B------:R-:W-:Y:S01]  /*68b0*/  LEA R16, P6, R17, R0, 0x1 ;  /* 0x0000000011107211 */ /* 0x000fe200078c08ff */
[----:B------:R2:W-:Y:S01]  /*68c0*/  @P3 STG.E.U16 [R12.64], R33 ;  /* 0x000000210c003986 */ /* 0x0005e2000c101504 */
[----:B-1----:R-:W-:-:S02]  /*68d0*/  IADD3 R8, R3, 0x63, RZ ;  /* 0x0000006303087810 */ /* 0x002fc40007ffe0ff */
[----:B------:R-:W-:Y:S02]  /*68e0*/  ISETP.LT.AND P1, PT, R20, c[0x0][0x17c], !P0 ;  /* 0x00005f0014007a0c */ /* 0x000fe40004721270 */
[C---:B------:R-:W-:Y:S02]  /*68f0*/  IADD3 R9, R17.reuse, c[0x0][0x198], RZ ;  /* 0x0000660011097a10 */ /* 0x040fe40007ffe0ff */
[----:B------:R-:W-:Y:S02]  /*6900*/  LEA.HI.X.SX32 R17, R17, R2, 0x1, P6 ;  /* 0x0000000211117211 */ /* 0x000fe400030f0eff */
[----:B------:R-:W-:Y:S02]  /*6910*/  ISETP.LT.AND P3, PT, R8, c[0x0][0x17c], !P0 ;  /* 0x00005f0008007a0c */ /* 0x000fe40004761270 */
[----:B------:R-:W-:Y:S02]  /*6920*/  LEA R8, P6, R9, R0, 0x1 ;  /* 0x0000000009087211 */ /* 0x000fe400078c08ff */
[----:B------:R-:W-:-:S02]  /*6930*/  PRMT R24, R33, 0x7632, R24 ;  /* 0x0000763221187816 */ /* 0x000fc40000000018 */
[C---:B0-----:R-:W-:Y:S02]  /*6940*/  IADD3 R21, R9.reuse, c[0x0][0x198], RZ ;  /* 0x0000660009157a10 */ /* 0x041fe40007ffe0ff */
[----:B------:R-:W-:Y:S01]  /*6950*/  LEA.HI.X.SX32 R9, R9, R2, 0x1, P6 ;  /* 0x0000000209097211 */ /* 0x000fe200030f0eff */
[----:B------:R0:W-:Y:S01]  /*6960*/  @P2 STG.E.U16 [R16.64], R24 ;  /* 0x0000001810002986 */ /* 0x0001e2000c101504 */
[C---:B------:R-:W-:Y:S02]  /*6970*/  IADD3 R20, R3.reuse, 0x64, RZ ;  /* 0x0000006403147810 */ /* 0x040fe40007ffe0ff */
[----:B------:R-:W-:Y:S01]  /*6980*/  IADD3 R5, R3, 0x65, RZ ;  /* 0x0000006503057810 */ /* 0x000fe20007ffe0ff */
[----:B------:R1:W-:Y:S01]  /*6990*/  @P1 STG.E.U16 [R8.64], R10 ;  /* 0x0000000a08001986 */ /* 0x0003e2000c101504 */
[C---:B------:R-:W-:Y:S02]  /*69a0*/  LEA R4, P6, R21.reuse, R0, 0x1 ;  /* 0x0000000015047211 */ /* 0x040fe400078c08ff */
[----:B--2---:R-:W-:-:S02]  /*69b0*/  IADD3 R13, R21, c[0x0][0x198], RZ ;  /* 0x00006600150d7a10 */ /* 0x004fc40007ffe0ff */
[----:B------:R-:W-:Y:S02]  /*69c0*/  ISETP.LT.AND P2, PT, R20, c[0x0][0x17c], !P0 ;  /* 0x00005f0014007a0c */ /* 0x000fe40004741270 */
[----:B------:R-:W-:Y:S02]  /*69d0*/  ISETP.LT.AND P1, PT, R5, c[0x0][0x17c], !P0 ;  /* 0x00005f0005007a0c */ /* 0x000fe40004721270 */
[----:B------:R-:W-:Y:S02]  /*69e0*/  LEA.HI.X.SX32 R5, R21, R2, 0x1, P6 ;  /* 0x0000000215057211 */ /* 0x000fe400030f0eff */
[----:B------:R-:W-:Y:S02]  /*69f0*/  PRMT R20, R10, 0x7632, R20 ;  /* 0x000076320a147816 */ /* 0x000fe40000000014 */
[----:B------:R-:W-:Y:S02]  /*6a00*/  LEA R12, P6, R13, R0, 0x1 ;  /* 0x000000000d0c7211 */ /* 0x000fe400078c08ff */
[----:B0-----:R-:W-:Y:S01]  /*6a10*/  IADD3 R16, R3, 0x66, RZ ;  /* 0x0000006603107810 */ /* 0x001fe20007ffe0ff */
[----:B------:R0:W-:Y:S01]  /*6a20*/  @P5 STG.E.U16 [R4.64], R20 ;  /* 0x0000001404005986 */ /* 0x0001e2000c101504 */
[----:B------:R-:W-:-:S02]  /*6a30*/  IADD3 R17, R13, c[0x0][0x198], RZ ;  /* 0x000066000d117a10 */ /* 0x000fc40007ffe0ff */
[----:B------:R-:W-:Y:S02]  /*6a40*/  LEA.HI.X.SX32 R13, R13, R2, 0x1, P6 ;  /* 0x000000020d0d7211 */ /* 0x000fe400030f0eff */
[----:B------:R-:W-:Y:S02]  /*6a50*/  ISETP.LT.AND P5, PT, R16, c[0x0][0x17c], !P0 ;  /* 0x00005f0010007a0c */ /* 0x000fe400047a1270 */
[----:B------:R-:W-:Y:S01]  /*6a60*/  LEA R16, P6, R17, R0, 0x1 ;  /* 0x0000000011107211 */ /* 0x000fe200078c08ff */
[----:B------:R2:W-:Y:S01]  /*6a70*/  @P4 STG.E.U16 [R12.64], R18 ;  /* 0x000000120c004986 */ /* 0x0005e2000c101504 */
[----:B-1----:R-:W-:Y:S02]  /*6a80*/  IADD3 R8, R3, 0x67, RZ ;  /* 0x0000006703087810 */ /* 0x002fe40007ffe0ff */
[C---:B------:R-:W-:Y:S02]  /*6a90*/  IADD3 R9, R17.reuse, c[0x0][0x198], RZ ;  /* 0x0000660011097a10 */ /* 0x040fe40007ffe0ff */
[----:B------:R-:W-:-:S02]  /*6aa0*/  LEA.HI.X.SX32 R17, R17, R2, 0x1, P6 ;  /* 0x0000000211117211 */ /* 0x000fc400030f0eff */
[----:B------:R-:W-:Y:S02]  /*6ab0*/  ISETP.LT.AND P4, PT, R8, c[0x0][0x17c], !P0 ;  /* 0x00005f0008007a0c */ /* 0x000fe40004781270 */
[C---:B------:R-:W-:Y:S02]  /*6ac0*/  LEA R8, P6, R9.reuse, R0, 0x1 ;  /* 0x0000000009087211 */ /* 0x040fe400078c08ff */
[----:B------:R-:W-:Y:S02]  /*6ad0*/  PRMT R24, R18, 0x7632, R24 ;  /* 0x0000763212187816 */ /* 0x000fe40000000018 */
[C---:B------:R-:W-:Y:S02]  /*6ae0*/  IADD3 R21, R9.reuse, c[0x0][0x198], RZ ;  /* 0x0000660009157a10 */ /* 0x040fe40007ffe0ff */
[----:B------:R-:W-:Y:S01]  /*6af0*/  LEA.HI.X.SX32 R9, R9, R2, 0x1, P6 ;  /* 0x0000000209097211 */ /* 0x000fe200030f0eff */
[----:B------:R1:W-:Y:S01]  /*6b00*/  @P3 STG.E.U16 [R16.64], R24 ;  /* 0x0000001810003986 */ /* 0x0003e2000c101504 */
[----:B0-----:R-:W-:-:S02]  /*6b10*/  IADD3 R5, R3, 0x69, RZ ;  /* 0x0000006903057810 */ /* 0x001fc40007ffe0ff */
[C---:B------:R-:W-:Y:S01]  /*6b20*/  LEA R4, P6, R21.reuse, R0, 0x1 ;  /* 0x0000000015047211 */ /* 0x040fe200078c08ff */
[----:B------:R0:W-:Y:S01]  /*6b30*/  @P2 STG.E.U16 [R8.64], R14 ;  /* 0x0000000e08002986 */ /* 0x0001e2000c101504 */
[----:B--2---:R-:W-:Y:S02]  /*6b40*/  IADD3 R13, R21, c[0x0][0x198], RZ ;  /* 0x00006600150d7a10 */ /* 0x004fe40007ffe0ff */
[----:B------:R-:W-:Y:S02]  /*6b50*/  ISETP.LT.AND P2, PT, R5, c[0x0][0x17c], !P0 ;  /* 0x00005f0005007a0c */ /* 0x000fe40004741270 */
[----:B------:R-:W-:Y:S02]  /*6b60*/  LEA.HI.X.SX32 R5, R21, R2, 0x1, P6 ;  /* 0x0000000215057211 */ /* 0x000fe400030f0eff */
[C---:B------:R-:W-:Y:S02]  /*6b70*/  LEA R12, P6, R13.reuse, R0, 0x1 ;  /* 0x000000000d0c7211 */ /* 0x040fe400078c08ff */
[----:B-1----:R-:W-:-:S02]  /*6b80*/  IADD3 R17, R13, c[0x0][0x198], RZ ;  /* 0x000066000d117a10 */ /* 0x002fc40007ffe0ff */
[----:B------:R-:W-:Y:S02]  /*6b90*/  IADD3 R10, R3, 0x68, RZ ;  /* 0x00000068030a7810 */ /* 0x000fe40007ffe0ff */
[----:B------:R-:W-:Y:S02]  /*6ba0*/  PRMT R18, R14, 0x7632, R18 ;  /* 0x000076320e127816 */ /* 0x000fe40000000012 */
[----:B------:R-:W-:Y:S02]  /*6bb0*/  LEA.HI.X.SX32 R13, R13, R2, 0x1, P6 ;  /* 0x000000020d0d7211 */ /* 0x000fe400030f0eff */
[----:B------:R-:W-:Y:S01]  /*6bc0*/  LEA R16, P6, R17, R0, 0x1 ;  /* 0x0000000011107211 */ /* 0x000fe200078c08ff */
[----:B------:R1:W-:Y:S01]  /*6bd0*/  @P1 STG.E.U16 [R4.64], R18 ;  /* 0x0000001204001986 */ /* 0x0003e2000c101504 */
[----:B0-----:R-:W-:Y:S02]  /*6be0*/  IADD3 R8, R3, 0x6b, RZ ;  /* 0x0000006b03087810 */ /* 0x001fe40007ffe0ff */
[----:B------:R-:W-:Y:S01]  /*6bf0*/  ISETP.LT.AND P3, PT, R10, c[0x0][0x17c], !P0 ;  /* 0x00005f000a007a0c */ /* 0x000fe20004761270 */
[----:B------:R0:W-:Y:S01]  /*6c00*/  @P5 STG.E.U16 [R12.64], R6 ;  /* 0x000000060c005986 */ /* 0x0001e2000c101504 */
[----:B------:R-:W-:-:S02]  /*6c10*/  IADD3 R9, R17, c[0x0][0x198], RZ ;  /* 0x0000660011097a10 */ /* 0x000fc40007ffe0ff */
[----:B------:R-:W-:Y:S02]  /*6c20*/  LEA.HI.X.SX32 R17, R17, R2, 0x1, P6 ;  /* 0x0000000211117211 */ /* 0x000fe400030f0eff */
[----:B------:R-:W-:Y:S02]  /*6c30*/  ISETP.LT.AND P5, PT, R8, c[0x0][0x17c], !P0 ;  /* 0x00005f0008007a0c */ /* 0x000fe400047a1270 */
[C---:B------:R-:W-:Y:S02]  /*6c40*/  LEA R8, P6, R9.reuse, R0, 0x1 ;  /* 0x0000000009087211 */ /* 0x040fe400078c08ff */
[----:B------:R-:W-:Y:S02]  /*6c50*/  PRMT R14, R6, 0x7632, R14 ;  /* 0x00007632060e7816 */ /* 0x000fe4000000000e */
[C---:B------:R-:W-:Y:S02]  /*6c60*/  IADD3 R21, R9.reuse, c[0x0][0x198], RZ ;  /* 0x0000660009157a10 */ /* 0x040fe40007ffe0ff */
[----:B------:R-:W-:Y:S01]  /*6c70*/  LEA.HI.X.SX32 R9, R9, R2, 0x1, P6 ;  /* 0x0000000209097211 */ /* 0x000fe200030f0eff */
[----:B------:R2:W-:Y:S01]  /*6c80*/  @P4 STG.E.U16 [R16.64], R14 ;  /* 0x0000000e10004986 */ /* 0x0005e2000c101504 */
[----:B-1----:R-:W-:-:S02]  /*6c90*/  IADD3 R5, R3, 0x6d, RZ ;  /* 0x0000006d03057810 */ /* 0x002fc40007ffe0ff */
[C---:B------:R-:W-:Y:S01]  /*6ca0*/  LEA R4, P6, R21.reuse, R0, 0x1 ;  /* 0x0000000015047211 */ /* 0x040fe200078c08ff */
[----:B------:R1:W-:Y:S01]  /*6cb0*/  @P3 STG.E.U16 [R8.64], R22 ;  /* 0x0000001608003986 */ /* 0x0003e2000c101504 */
[----:B0-----:R-:W-:Y:S02]  /*6cc0*/  IADD3 R13, R21, c[0x0][0x198], RZ ;  /* 0x00006600150d7a10 */ /* 0x001fe40007ffe0ff */
[----:B------:R-:W-:Y:S02]  /*6cd0*/  IADD3 R10, R3, 0x6a, RZ ;  /* 0x0000006a030a7810 */ /* 0x000fe40007ffe0ff */
[----:B------:R-:W-:Y:S02]  /*6ce0*/  ISETP.LT.AND P3, PT, R5, c[0x0][0x17c], !P0 ;  /* 0x00005f0005007a0c */ /* 0x000fe40004761270 */
[----:B------:R-:W-:Y:S02]  /*6cf0*/  LEA.HI.X.SX32 R5, R21, R2, 0x1, P6 ;  /* 0x0000000215057211 */ /* 0x000fe400030f0eff */
[----:B------:R-:W-:-:S02]  /*6d00*/  LEA R12, P6, R13, R0, 0x1 ;  /* 0x000000000d0c7211 */ /* 0x000fc400078c08ff */
[----:B------:R-:W-:Y:S02]  /*6d10*/  ISETP.LT.AND P1, PT, R10, c[0x0][0x17c], !P0 ;  /* 0x00005f000a007a0c */ /* 0x000fe40004721270 */
[----:B--2---:R-:W-:Y:S02]  /*6d20*/  IADD3 R17, R13, c[0x0][0x198], RZ ;  /* 0x000066000d117a10 */ /* 0x004fe40007ffe0ff */
[----:B------:R-:W-:Y:S02]  /*6d30*/  IADD3 R10, R3, 0x6c, RZ ;  /* 0x0000006c030a7810 */ /* 0x000fe40007ffe0ff */
[----:B------:R-:W-:Y:S02]  /*6d40*/  LEA.HI.X.SX32 R13, R13, R2, 0x1, P6 ;  /* 0x000000020d0d7211 */ /* 0x000fe400030f0eff */
[----:B------:R-:W-:Y:S02]  /*6d50*/  LEA R16, P6, R17, R0, 0x1 ;  /* 0x0000000011107211 */ /* 0x000fe400078c08ff */
[----:B------:R-:W-:-:S02]  /*6d60*/  ISETP.LT.AND P4, PT, R10, c[0x0][0x17c], !P0 ;  /* 0x00005f000a007a0c */ /* 0x000fc40004781270 */
[C---:B-1----:R-:W-:Y:S02]  /*6d70*/  IADD3 R9, R17.reuse, c[0x0][0x198], RZ ;  /* 0x0000660011097a10 */ /* 0x042fe40007ffe0ff */
[----:B------:R-:W-:Y:S02]  /*6d80*/  LEA.HI.X.SX32 R17, R17, R2, 0x1, P6 ;  /* 0x0000000211117211 */ /* 0x000fe400030f0eff */
[----:B------:R-:W-:Y:S02]  /*6d90*/  PRMT R10, R22, 0x7632, R10 ;  /* 0x00007632160a7816 */ /* 0x000fe4000000000a */
[C---:B------:R-:W-:Y:S02]  /*6da0*/  LEA R8, P6, R9.reuse, R0, 0x1 ;  /* 0x0000000009087211 */ /* 0x040fe400078c08ff */
[----:B------:R-:W-:Y:S01]  /*6db0*/  PRMT R14, R26, 0x7632, R14 ;  /* 0x000076321a0e7816 */ /* 0x000fe2000000000e */
[----:B------:R0:W-:Y:S01]  /*6dc0*/  @P2 STG.E.U16 [R4.64], R10 ;  /* 0x0000000a04002986 */ /* 0x0001e2000c101504 */
[----:B------:R-:W-:-:S02]  /*6dd0*/  IADD3 R21, R9, c[0x0][0x198], RZ ;  /* 0x0000660009157a10 */ /* 0x000fc40007ffe0ff */
[----:B------:R-:W-:Y:S01]  /*6de0*/  LEA.HI.X.SX32 R9, R9, R2, 0x1, P6 ;  /* 0x0000000209097211 */ /* 0x000fe200030f0eff */
[----:B------:R1:W-:Y:S01]  /*6df0*/  @P1 STG.E.U16 [R12.64], R26 ;  /* 0x0000001a0c001986 */ /* 0x0003e2000c101504 */
[----:B------:R-:W-:Y:S02]  /*6e00*/  IADD3 R6, R3, 0x6e, RZ ;  /* 0x0000006e03067810 */ /* 0x000fe40007ffe0ff */
[----:B------:R-:W-:Y:S01]  /*6e10*/  PRMT R18, R15, 0x7632, R18 ;  /* 0x000076320f127816 */ /* 0x000fe20000000012 */
[----:B------:R2:W-:Y:S01]  /*6e20*/  @P5 STG.E.U16 [R16.64], R14 ;  /* 0x0000000e10005986 */ /* 0x0005e2000c101504 */
[----:B------:R-:W-:Y:S02]  /*6e30*/  ISETP.LT.AND P2, PT, R6, c[0x0][0x17c], !P0 ;  /* 0x00005f0006007a0c */ /* 0x000fe40004741270 */
[C---:B------:R-:W-:Y:S01]  /*6e40*/  IADD3 R6, R3.reuse, 0x6f, RZ ;  /* 0x0000006f03067810 */ /* 0x040fe20007ffe0ff */
[----:B------:R3:W-:Y:S01]  /*6e50*/  @P4 STG.E.U16 [R8.64], R30 ;  /* 0x0000001e08004986 */ /* 0x0007e2000c101504 */
[----:B0-----:R-:W-:-:S02]  /*6e60*/  IADD3 R5, R3, 0x71, RZ ;  /* 0x0000007103057810 */ /* 0x001fc40007ffe0ff */
[C---:B------:R-:W-:Y:S02]  /*6e70*/  LEA R4, P6, R21.reuse, R0, 0x1 ;  /* 0x0000000015047211 */ /* 0x040fe400078c08ff */
[----:B-1----:R-:W-:Y:S02]  /*6e80*/  IADD3 R13, R21, c[0x0][0x198], RZ ;  /* 0x00006600150d7a10 */ /* 0x002fe40007ffe0ff */
[----:B------:R-:W-:Y:S02]  /*6e90*/  ISETP.LT.AND P4, PT, R5, c[0x0][0x17c], !P0 ;  /* 0x00005f0005007a0c */ /* 0x000fe40004781270 */
[----:B------:R-:W-:Y:S02]  /*6ea0*/  LEA.HI.X.SX32 R5, R21, R2, 0x1, P6 ;  /* 0x0000000215057211 */ /* 0x000fe400030f0eff */
[C---:B------:R-:W-:Y:S02]  /*6eb0*/  LEA R12, P6, R13.reuse, R0, 0x1 ;  /* 0x000000000d0c7211 */ /* 0x040fe400078c08ff */
[----:B--2---:R-:W-:-:S02]  /*6ec0*/  IADD3 R17, R13, c[0x0][0x198], RZ ;  /* 0x000066000d117a10 */ /* 0x004fc40007ffe0ff */
[----:B------:R-:W-:Y:S02]  /*6ed0*/  LEA.HI.X.SX32 R13, R13, R2, 0x1, P6 ;  /* 0x000000020d0d7211 */ /* 0x000fe400030f0eff */
[----:B------:R-:W-:Y:S02]  /*6ee0*/  PRMT R10, R30, 0x7632, R10 ;  /* 0x000076321e0a7816 */ /* 0x000fe4000000000a */
[C---:B------:R-:W-:Y:S02]  /*6ef0*/  LEA R16, P6, R17.reuse, R0, 0x1 ;  /* 0x0000000011107211 */ /* 0x040fe400078c08ff */
[----:B------:R-:W-:Y:S01]  /*6f00*/  ISETP.LT.AND P1, PT, R6, c[0x0][0x17c], !P0 ;  /* 0x00005f0006007a0c */ /* 0x000fe20004721270 */
[----:B------:R0:W-:Y:S01]  /*6f10*/  @P3 STG.E.U16 [R4.64], R10 ;  /* 0x0000000a04003986 */ /* 0x0001e2000c101504 */
[----:B---3--:R-:W-:Y:S02]  /*6f20*/  IADD3 R9, R17, c[0x0][0x198], RZ ;  /* 0x0000660011097a10 */ /* 0x008fe40007ffe0ff */
[----:B------:R-:W-:Y:S01]  /*6f30*/  IADD3 R6, R3, 0x70, RZ ;  /* 0x0000007003067810 */ /* 0x000fe20007ffe0ff */
[----:B------:R1:W-:Y:S01]  /*6f40*/  @P2 STG.E.U16 [R12.64], R34 ;  /* 0x000000220c002986 */ /* 0x0003e2000c101504 */
[----:B------:R-:W-:-:S02]  /*6f50*/  LEA.HI.X.SX32 R17, R17, R2, 0x1, P6 ;  /* 0x0000000211117211 */ /* 0x000fc400030f0eff */
[----:B------:R-:W-:Y:S02]  /*6f60*/  LEA R8, P6, R9, R0, 0x1 ;  /* 0x0000000009087211 */ /* 0x000fe400078c08ff */
[----:B------:R-:W-:Y:S02]  /*6f70*/  ISETP.LT.AND P5, PT, R6, c[0x0][0x17c], !P0 ;  /* 0x00005f0006007a0c */ /* 0x000fe400047a1270 */
[----:B------:R-:W-:Y:S02]  /*6f80*/  IADD3 R6, R3, 0x72, RZ ;  /* 0x0000007203067810 */ /* 0x000fe40007ffe0ff */
[C---:B0-----:R-:W-:Y:S02]  /*6f90*/  IADD3 R5, R9.reuse, c[0x0][0x198], RZ ;  /* 0x0000660009057a10 */ /* 0x041fe40007ffe0ff */
[----:B------:R-:W-:Y:S02]  /*6fa0*/  LEA.HI.X.SX32 R9, R9, R2, 0x1, P6 ;  /* 0x0000000209097211 */ /* 0x000fe400030f0eff */
[----:B------:R-:W-:-:S02]  /*6fb0*/  PRMT R14, R34, 0x7632, R14 ;  /* 0x00007632220e7816 */ /* 0x000fc4000000000e */
[C---:B------:R-:W-:Y:S02]  /*6fc0*/  LEA R4, P6, R5.reuse, R0, 0x1 ;  /* 0x0000000005047211 */ /* 0x040fe400078c08ff */
[----:B------:R-:W-:Y:S01]  /*6fd0*/  ISETP.LT.AND P3, PT, R6, c[0x0][0x17c], !P0 ;  /* 0x00005f0006007a0c */ /* 0x000fe20004761270 */
[----:B------:R0:W-:Y:S01]  /*6fe0*/  @P1 STG.E.U16 [R16.64], R14 ;  /* 0x0000000e10001986 */ /* 0x0001e2000c101504 */
[----:B-1----:R-:W-:Y:S02]  /*6ff0*/  IADD3 R13, R5, c[0x0][0x198], RZ ;  /* 0x00006600050d7a10 */ /* 0x002fe40007ffe0ff */
[----:B------:R-:W-:Y:S01]  /*7000*/  IADD3 R6, R3, 0x73, RZ ;  /* 0x0000007303067810 */ /* 0x000fe20007ffe0ff */
[----:B------:R1:W-:Y:S01]  /*7010*/  @P5 STG.E.U16 [R8.64], R11 ;  /* 0x0000000b08005986 */ /* 0x0003e2000c101504 */
[----:B------:R-:W-:Y:S02]  /*7020*/  LEA.HI.X.SX32 R5, R5, R2, 0x1, P6 ;  /* 0x0000000205057211 */ /* 0x000fe400030f0eff */
[----:B------:R-:W-:-:S02]  /*7030*/  LEA R12, P6, R13, R0, 0x1 ;  /* 0x000000000d0c7211 */ /* 0x000fc400078c08ff */
[----:B------:R-:W-:Y:S02]  /*7040*/  ISETP.LT.AND P2, PT, R6, c[0x0][0x17c], !P0 ;  /* 0x00005f0006007a0c */ /* 0x000fe40004741270 */
[----:B------:R-:W-:Y:S02]  /*7050*/  IADD3 R6, R3, 0x74, RZ ;  /* 0x0000007403067810 */ /* 0x000fe40007ffe0ff */
[C---:B0-----:R-:W-:Y:S02]  /*7060*/  IADD3 R17, R13.reuse, c[0x0][0x198], RZ ;  /* 0x000066000d117a10 */ /* 0x041fe40007ffe0ff */
[----:B------:R-:W-:Y:S02]  /*7070*/  LEA.HI.X.SX32 R13, R13, R2, 0x1, P6 ;  /* 0x000000020d0d7211 */ /* 0x000fe400030f0eff */
[----:B------:R-:W-:Y:S02]  /*7080*/  PRMT R10, R11, 0x7632, R10 ;  /* 0x000076320b0a7816 */ /* 0x000fe4000000000a */
[----:B------:R-:W-:-:S02]  /*7090*/  LEA R16, P6, R17, R0, 0x1 ;  /* 0x0000000011107211 */ /* 0x000fc400078c08ff */
[----:B------:R-:W-:Y:S01]  /*70a0*/  ISETP.LT.AND P1, PT, R6, c[0x0][0x17c], !P0 ;  /* 0x00005f0006007a0c */ /* 0x000fe20004721270 */
[----:B------:R0:W-:Y:S01]  /*70b0*/  @P4 STG.E.U16 [R4.64], R10 ;  /* 0x0000000a04004986 */ /* 0x0001e2000c101504 */
[----:B-1----:R-:W-:Y:S02]  /*70c0*/  IADD3 R9, R17, c[0x0][0x198], RZ ;  /* 0x0000660011097a10 */ /* 0x002fe40007ffe0ff */
[----:B------:R-:W-:Y:S01]  /*70d0*/  IADD3 R6, R3, 0x75, RZ ;  /* 0x0000007503067810 */ /* 0x000fe20007ffe0ff */
[----:B------:R1:W-:Y:S01]  /*70e0*/  @P3 STG.E.U16 [R12.64], R19 ;  /* 0x000000130c003986 */ /* 0x0003e2000c101504 */
[----:B------:R-:W-:Y:S02]  /*70f0*/  PRMT R14, R19, 0x7632, R14 ;  /* 0x00007632130e7816 */ /* 0x000fe4000000000e */
[----:B------:R-:W-:Y:S02]  /*7100*/  LEA.HI.X.SX32 R17, R17, R2, 0x1, P6 ;  /* 0x0000000211117211 */ /* 0x000fe400030f0eff */
[----:B------:R-:W-:-:S02]  /*7110*/  ISETP.LT.AND P5, PT, R6, c[0x0][0x17c], !P0 ;  /* 0x00005f0006007a0c */ /* 0x000fc400047a1270 */
[----:B------:R-:W-:Y:S01]  /*7120*/  IADD3 R11, R9, c[0x0][0x198], RZ ;  /* 0x00006600090b7a10 */ /* 0x000fe20007ffe0ff */
[----:B------:R2:W-:Y:S01]  /*7130*/  @P2 STG.E.U16 [R16.64], R14 ;  /* 0x0000000e10002986 */ /* 0x0005e2000c101504 */
[----:B0-----:R-:W-:Y:S02]  /*7140*/  IADD3 R5, R3, 0x78, RZ ;  /* 0x0000007803057810 */ /* 0x001fe40007ffe0ff */
[----:B------:R-:W-:Y:S02]  /*7150*/  LEA R4, P6, R9, R0, 0x1 ;  /* 0x0000000009047211 */ /* 0x000fe400078c08ff */
[----:B------:R-:W-:Y:S02]  /*7160*/  IADD3 R6, R3, 0x76, RZ ;  /* 0x0000007603067810 */ /* 0x000fe40007ffe0ff */
[----:B------:R-:W-:Y:S02]  /*7170*/  ISETP.LT.AND P2, PT, R5, c[0x0][0x17c], !P0 ;  /* 0x00005f0005007a0c */ /* 0x000fe40004741270 */
[----:B------:R-:W-:-:S02]  /*7180*/  LEA.HI.X.SX32 R5, R9, R2, 0x1, P6 ;  /* 0x0000000209057211 */ /* 0x000fc400030f0eff */
        /* <DEDUP_REMOVED lines=9> */
[C---:B--2---:R-:W-:Y:S02]  /*7220*/  IADD3 R17, R13.reuse, c[0x0][0x198], RZ ;  /* 0x000066000d117a10 */ /* 0x044fe40007ffe0ff */
[----:B------:R-:W-:Y:S02]  /*7230*/  LEA.HI.X.SX32 R11, R13, R2, 0x1, P6 ;  /* 0x000000020d0b7211 */ /* 0x000fe400030f0eff */
[C---:B------:R-:W-:Y:S02]  /*7240*/  LEA R12, P6, R17.reuse, R0, 0x1 ;  /* 0x00000000110c7211 */ /* 0x040fe400078c08ff */
[----:B0-----:R-:W-:Y:S01]  /*7250*/  IADD3 R15, R17, c[0x0][0x198], RZ ;  /* 0x00006600110f7a10 */ /* 0x001fe20007ffe0ff */
[----:B------:R0:W-:Y:S01]  /*7260*/  @P4 STG.E.U16 [R10.64], R7 ;  /* 0x000000070a004986 */ /* 0x0001e2000c101504 */
[----:B------:R-:W-:-:S02]  /*7270*/  IADD3 R6, R3, 0x79, RZ ;  /* 0x0000007903067810 */ /* 0x000fc40007ffe0ff */
[----:B------:R-:W-:Y:S02]  /*7280*/  PRMT R14, R7, 0x7632, R14 ;  /* 0x00007632070e7816 */ /* 0x000fe4000000000e */
[----:B------:R-:W-:Y:S02]  /*7290*/  LEA.HI.X.SX32 R13, R17, R2, 0x1, P6 ;  /* 0x00000002110d7211 */ /* 0x000fe400030f0eff */
[----:B------:R-:W-:Y:S02]  /*72a0*/  IADD3 R5, R3, 0x7c, RZ ;  /* 0x0000007c03057810 */ /* 0x000fe40007ffe0ff */
[C---:B------:R-:W-:Y:S01]  /*72b0*/  LEA R4, P6, R15.reuse, R0, 0x1 ;  /* 0x000000000f047211 */ /* 0x040fe200078c08ff */
[----:B------:R2:W-:Y:S01]  /*72c0*/  @P3 STG.E.U16 [R12.64], R14 ;  /* 0x0000000e0c003986 */ /* 0x0005e2000c101504 */
[----:B------:R-:W-:Y:S02]  /*72d0*/  ISETP.LT.AND P1, PT, R6, c[0x0][0x17c], !P0 ;  /* 0x00005f0006007a0c */ /* 0x000fe40004721270 */
[----:B-1----:R-:W-:-:S02]  /*72e0*/  IADD3 R9, R15, c[0x0][0x198], RZ ;  /* 0x000066000f097a10 */ /* 0x002fc40007ffe0ff */
[----:B------:R-:W-:Y:S02]  /*72f0*/  IADD3 R6, R3, 0x7a, RZ ;  /* 0x0000007a03067810 */ /* 0x000fe40007ffe0ff */
[----:B------:R-:W-:Y:S02]  /*7300*/  ISETP.LT.AND P3, PT, R5, c[0x0][0x17c], !P0 ;  /* 0x00005f0005007a0c */ /* 0x000fe40004761270 */
[----:B------:R-:W-:Y:S02]  /*7310*/  LEA.HI.X.SX32 R5, R15, R2, 0x1, P6 ;  /* 0x000000020f057211 */ /* 0x000fe400030f0eff */
[----:B------:R-:W-:Y:S02]  /*7320*/  IADD3 R15, R9, c[0x0][0x198], RZ ;  /* 0x00006600090f7a10 */ /* 0x000fe40007ffe0ff */
[----:B------:R-:W-:Y:S01]  /*7330*/  ISETP.LT.AND P5, PT, R6, c[0x0][0x17c], !P0 ;  /* 0x00005f0006007a0c */ /* 0x000fe200047a1270 */
[----:B------:R-:W-:Y:S01]  /*7340*/  @P2 STG.E.U16 [R4.64], R23 ;  /* 0x0000001704002986 */ /* 0x000fe2000c101504 */
[----:B------:R-:W-:-:S02]  /*7350*/  IADD3 R6, R3, 0x7b, RZ ;  /* 0x0000007b03067810 */ /* 0x000fc40007ffe0ff */
[----:B0-----:R-:W-:Y:S02]  /*7360*/  IADD3 R11, R15, c[0x0][0x198], RZ ;  /* 0x000066000f0b7a10 */ /* 0x001fe40007ffe0ff */
[----:B------:R-:W-:Y:S02]  /*7370*/  LEA R8, P6, R9, R0, 0x1 ;  /* 0x0000000009087211 */ /* 0x000fe400078c08ff */
[----:B------:R-:W-:Y:S02]  /*7380*/  ISETP.LT.AND P4, PT, R6, c[0x0][0x17c], !P0 ;  /* 0x00005f0006007a0c */ /* 0x000fe40004781270 */
[----:B------:R-:W-:Y:S02]  /*7390*/  IADD3 R6, R3, 0x7d, RZ ;  /* 0x0000007d03067810 */ /* 0x000fe40007ffe0ff */
[----:B--2---:R-:W-:Y:S02]  /*73a0*/  IADD3 R13, R11, c[0x0][0x198], RZ ;  /* 0x000066000b0d7a10 */ /* 0x004fe40007ffe0ff */
[----:B------:R-:W-:-:S02]  /*73b0*/  PRMT R7, R23, 0x7632, R7 ;  /* 0x0000763217077816 */ /* 0x000fc40000000007 */
[----:B------:R-:W-:Y:S02]  /*73c0*/  LEA.HI.X.SX32 R9, R9, R2, 0x1, P6 ;  /* 0x0000000209097211 */ /* 0x000fe400030f0eff */
[----:B------:R-:W-:Y:S02]  /*73d0*/  ISETP.LT.AND P2, PT, R6, c[0x0][0x17c], !P0 ;  /* 0x00005f0006007a0c */ /* 0x000fe40004741270 */
[-C--:B------:R-:W-:Y:S01]  /*73e0*/  LEA R6, P6, R15, R0.reuse, 0x1 ;  /* 0x000000000f067211 */ /* 0x080fe200078c08ff */
[----:B------:R0:W-:Y:S01]  /*73f0*/  @P1 STG.E.U16 [R8.64], R7 ;  /* 0x0000000708001986 */ /* 0x0001e2000c101504 */
[----:B------:R-:W-:Y:S02]  /*7400*/  IADD3 R17, R13, c[0x0][0x198], RZ ;  /* 0x000066000d117a10 */ /* 0x000fe40007ffe0ff */
[----:B------:R-:W-:Y:S02]  /*7410*/  LEA R10, P1, R11, R0, 0x1 ;  /* 0x000000000b0a7211 */ /* 0x000fe400078208ff */
[----:B------:R-:W-:-:S02]  /*7420*/  IADD3 R19, R17, c[0x0][0x198], RZ ;  /* 0x0000660011137a10 */ /* 0x000fc40007ffe0ff */
[-C--:B------:R-:W-:Y:S02]  /*7430*/  LEA.HI.X.SX32 R11, R11, R2.reuse, 0x1, P1 ;  /* 0x000000020b0b7211 */ /* 0x080fe400008f0eff */
[----:B------:R-:W-:Y:S02]  /*7440*/  IADD3 R21, R19, c[0x0][0x198], RZ ;  /* 0x0000660013157a10 */ /* 0x000fe40007ffe0ff */
[----:B0-----:R-:W-:Y:S02]  /*7450*/  LEA.HI.X.SX32 R7, R15, R2, 0x1, P6 ;  /* 0x000000020f077211 */ /* 0x001fe400030f0eff */
[-C--:B------:R-:W-:Y:S02]  /*7460*/  LEA R12, P6, R13, R0.reuse, 0x1 ;  /* 0x000000000d0c7211 */ /* 0x080fe400078c08ff */
[----:B------:R-:W-:Y:S01]  /*7470*/  LEA R8, P1, R19, R0, 0x1 ;  /* 0x0000000013087211 */ /* 0x000fe200078208ff */
[----:B------:R0:W-:Y:S01]  /*7480*/  @P5 STG.E.U16 [R6.64], R27 ;  /* 0x0000001b06005986 */ /* 0x0001e2000c101504 */
[----:B------:R-:W-:-:S02]  /*7490*/  IADD3 R15, R3, 0x7e, RZ ;  /* 0x0000007e030f7810 */ /* 0x000fc40007ffe0ff */
[----:B------:R-:W-:Y:S02]  /*74a0*/  LEA.HI.X.SX32 R13, R13, R2, 0x1, P6 ;  /* 0x000000020d0d7211 */ /* 0x000fe400030f0eff */
[----:B------:R-:W-:Y:S02]  /*74b0*/  LEA R4, P6, R17, R0, 0x1 ;  /* 0x0000000011047211 */ /* 0x000fe400078c08ff */
[----:B------:R-:W-:Y:S02]  /*74c0*/  IADD3 R3, R3, 0x7f, RZ ;  /* 0x0000007f03037810 */ /* 0x000fe40007ffe0ff */
[-C--:B------:R-:W-:Y:S02]  /*74d0*/  LEA.HI.X.SX32 R9, R19, R2.reuse, 0x1, P1 ;  /* 0x0000000213097211 */ /* 0x080fe400008f0eff */
[----:B------:R-:W-:Y:S02]  /*74e0*/  ISETP.LT.AND P1, PT, R15, c[0x0][0x17c], !P0 ;  /* 0x00005f000f007a0c */ /* 0x000fe40004721270 */
[----:B------:R-:W-:-:S02]  /*74f0*/  LEA.HI.X.SX32 R5, R17, R2, 0x1, P6 ;  /* 0x0000000211057211 */ /* 0x000fc400030f0eff */
[----:B------:R-:W-:Y:S02]  /*7500*/  ISETP.LT.AND P0, PT, R3, c[0x0][0x17c], !P0 ;  /* 0x00005f0003007a0c */ /* 0x000fe40004701270 */
[----:B------:R-:W-:Y:S02]  /*7510*/  LEA R14, P6, R21, R0, 0x1 ;  /* 0x00000000150e7211 */ /* 0x000fe400078c08ff */
[----:B------:R-:W-:Y:S02]  /*7520*/  PRMT R0, R27, 0x7632, R0 ;  /* 0x000076321b007816 */ /* 0x000fe40000000000 */
[----:B------:R-:W-:Y:S02]  /*7530*/  LEA.HI.X.SX32 R15, R21, R2, 0x1, P6 ;  /* 0x00000002150f7211 */ /* 0x000fe400030f0eff */
[----:B------:R-:W-:Y:S01]  /*7540*/  PRMT R2, R31, 0x7632, R2 ;  /* 0x000076321f027816 */ /* 0x000fe20000000002 */
[----:B------:R0:W-:Y:S04]  /*7550*/  @P4 STG.E.U16 [R10.64], R0 ;  /* 0x000000000a004986 */ /* 0x0001e8000c101504 */
[----:B------:R0:W-:Y:S04]  /*7560*/  @P3 STG.E.U16 [R12.64], R31 ;  /* 0x0000001f0c003986 */ /* 0x0001e8000c101504 */
[----:B------:R0:W-:Y:S04]  /*7570*/  @P2 STG.E.U16 [R4.64], R2 ;  /* 0x0000000204002986 */ /* 0x0001e8000c101504 */
[----:B------:R0:W-:Y:S01]  /*7580*/  @P1 STG.E.U16 [R8.64], R35 ;  /* 0x0000002308001986 */ /* 0x0001e2000c101504 */
[----:B------:R-:W-:Y:S05]  /*7590*/  @!P0 EXIT ;  /* 0x000000000000894d */ /* 0x000fea0003800000 */
[----:B0-----:R-:W-:-:S05]  /*75a0*/  PRMT R7, R35, 0x7632, R7 ;  /* 0x0000763223077816 */ /* 0x001fca0000000007 */
[----:B------:R-:W-:Y:S01]  /*75b0*/  STG.E.U16 [R14.64], R7 ;  /* 0x000000070e007986 */ /* 0x000fe2000c101504 */
[----:B------:R-:W-:Y:S05]  /*75c0*/  EXIT ;  /* 0x000000000000794d */ /* 0x000fea0003800000 */
.L_x_3:
[----:B------:R-:W-:-:S00]  /*75d0*/  BRA `(.L_x_3) ;  /* 0xfffffff000007947 */ /* 0x000fc0000383ffff */
[----:B------:R-:W-:-:S00]  /*75e0*/  NOP ;  /* 0x0000000000007918 */ /* 0x000fc00000000000 */
        /* <DEDUP_REMOVED lines=9> */
.L_x_4:


//--------------------- .nv.shared.matmul_kernel  --------------------------
	.section	.nv.shared.matmul_kernel,"aw",@nobits
	.sectionflags	@""
	.align	16
